//
// Generated by NVIDIA NVVM Compiler
//
// Compiler Build ID: CL-36424714
// Cuda compilation tools, release 13.0, V13.0.88
// Based on NVVM 20.0.0
//

.version 9.0
.target sm_100
.address_size 64

	// .globl	popcount_pairwise_kernel
// _ZZ24popcount_pairwise_kernelE4smem has been demoted
// _ZZ24popcount_weighted_kernelE4smem has been demoted

.visible .entry popcount_pairwise_kernel(
	.param .u64 .ptr .align 1 popcount_pairwise_kernel_param_0,
	.param .u64 .ptr .align 1 popcount_pairwise_kernel_param_1,
	.param .u32 popcount_pairwise_kernel_param_2,
	.param .u32 popcount_pairwise_kernel_param_3,
	.param .u32 popcount_pairwise_kernel_param_4,
	.param .u64 .ptr .align 1 popcount_pairwise_kernel_param_5
)
{
	.reg .pred 	%p<29>;
	.reg .b32 	%r<61>;
	.reg .b64 	%rd<60>;
	// demoted variable
	.shared .align 8 .b8 _ZZ24popcount_pairwise_kernelE4smem[256];
	ld.param.u64 	%rd14, [popcount_pairwise_kernel_param_0];
	ld.param.u64 	%rd15, [popcount_pairwise_kernel_param_1];
	ld.param.u32 	%r7, [popcount_pairwise_kernel_param_2];
	ld.param.u32 	%r9, [popcount_pairwise_kernel_param_3];
	ld.param.u32 	%r8, [popcount_pairwise_kernel_param_4];
	ld.param.u64 	%rd16, [popcount_pairwise_kernel_param_5];
	mov.u32 	%r1, %ctaid.x;
	mov.u32 	%r2, %ctaid.y;
	setp.ge.s32 	%p1, %r1, %r7;
	setp.ge.s32 	%p2, %r2, %r9;
	or.pred  	%p3, %p1, %p2;
	@%p3 bra 	$L__BB0_10;
	cvt.u64.u32 	%rd1, %r1;
	cvt.u64.u32 	%rd2, %r2;
	mov.u32 	%r3, %tid.x;
	setp.ge.s32 	%p4, %r3, %r8;
	mov.b64 	%rd58, 0;
	@%p4 bra 	$L__BB0_4;
	cvt.s64.s32 	%rd19, %r8;
	mov.u32 	%r4, %ntid.x;
	cvta.to.global.u64 	%rd3, %rd14;
	cvta.to.global.u64 	%rd4, %rd15;
	mul.lo.s64 	%rd5, %rd19, %rd2;
	mul.lo.s64 	%rd6, %rd19, %rd1;
	mov.b64 	%rd58, 0;
	mov.u32 	%r60, %r3;
$L__BB0_3:
	cvt.s64.s32 	%rd20, %r60;
	add.s64 	%rd21, %rd6, %rd20;
	shl.b64 	%rd22, %rd21, 3;
	add.s64 	%rd23, %rd3, %rd22;
	ld.global.nc.u64 	%rd24, [%rd23];
	add.s64 	%rd25, %rd5, %rd20;
	shl.b64 	%rd26, %rd25, 3;
	add.s64 	%rd27, %rd4, %rd26;
	ld.global.nc.u64 	%rd28, [%rd27];
	and.b64  	%rd29, %rd28, %rd24;
	popc.b64 	%r10, %rd29;
	cvt.u64.u32 	%rd30, %r10;
	add.s64 	%rd58, %rd30, %rd58;
	add.s32 	%r60, %r60, %r4;
	setp.lt.s32 	%p5, %r60, %r8;
	@%p5 bra 	$L__BB0_3;
$L__BB0_4:
	// begin inline asm
	mov.b64 {%r11,%r12}, %rd58;
	// end inline asm
	shfl.sync.down.b32	%r14|%p6, %r12, 16, 31, -1;
	shfl.sync.down.b32	%r13|%p7, %r11, 16, 31, -1;
	// begin inline asm
	mov.b64 %rd32, {%r13,%r14};
	// end inline asm
	add.s64 	%rd33, %rd32, %rd58;
	// begin inline asm
	mov.b64 {%r15,%r16}, %rd33;
	// end inline asm
	shfl.sync.down.b32	%r18|%p8, %r16, 8, 31, -1;
	shfl.sync.down.b32	%r17|%p9, %r15, 8, 31, -1;
	// begin inline asm
	mov.b64 %rd34, {%r17,%r18};
	// end inline asm
	add.s64 	%rd35, %rd34, %rd33;
	// begin inline asm
	mov.b64 {%r19,%r20}, %rd35;
	// end inline asm
	shfl.sync.down.b32	%r22|%p10, %r20, 4, 31, -1;
	shfl.sync.down.b32	%r21|%p11, %r19, 4, 31, -1;
	// begin inline asm
	mov.b64 %rd36, {%r21,%r22};
	// end inline asm
	add.s64 	%rd37, %rd36, %rd35;
	// begin inline asm
	mov.b64 {%r23,%r24}, %rd37;
	// end inline asm
	shfl.sync.down.b32	%r26|%p12, %r24, 2, 31, -1;
	shfl.sync.down.b32	%r25|%p13, %r23, 2, 31, -1;
	// begin inline asm
	mov.b64 %rd38, {%r25,%r26};
	// end inline asm
	add.s64 	%rd39, %rd38, %rd37;
	// begin inline asm
	mov.b64 {%r27,%r28}, %rd39;
	// end inline asm
	shfl.sync.down.b32	%r30|%p14, %r28, 1, 31, -1;
	shfl.sync.down.b32	%r29|%p15, %r27, 1, 31, -1;
	// begin inline asm
	mov.b64 %rd40, {%r29,%r30};
	// end inline asm
	add.s64 	%rd10, %rd40, %rd39;
	and.b32  	%r31, %r3, 31;
	setp.ne.s32 	%p16, %r31, 0;
	@%p16 bra 	$L__BB0_6;
	shr.u32 	%r32, %r3, 2;
	mov.u32 	%r33, _ZZ24popcount_pairwise_kernelE4smem;
	add.s32 	%r34, %r33, %r32;
	st.shared.u64 	[%r34], %rd10;
$L__BB0_6:
	bar.sync 	0;
	mov.u32 	%r35, %ntid.x;
	shr.u32 	%r36, %r35, 5;
	setp.ge.u32 	%p17, %r3, %r36;
	mov.b64 	%rd59, 0;
	@%p17 bra 	$L__BB0_8;
	shl.b32 	%r37, %r3, 3;
	mov.u32 	%r38, _ZZ24popcount_pairwise_kernelE4smem;
	add.s32 	%r39, %r38, %r37;
	ld.shared.u64 	%rd59, [%r39];
$L__BB0_8:
	// begin inline asm
	mov.b64 {%r40,%r41}, %rd59;
	// end inline asm
	shfl.sync.down.b32	%r43|%p18, %r41, 16, 31, -1;
	shfl.sync.down.b32	%r42|%p19, %r40, 16, 31, -1;
	// begin inline asm
	mov.b64 %rd43, {%r42,%r43};
	// end inline asm
	add.s64 	%rd44, %rd43, %rd59;
	// begin inline asm
	mov.b64 {%r44,%r45}, %rd44;
	// end inline asm
	shfl.sync.down.b32	%r47|%p20, %r45, 8, 31, -1;
	shfl.sync.down.b32	%r46|%p21, %r44, 8, 31, -1;
	// begin inline asm
	mov.b64 %rd45, {%r46,%r47};
	// end inline asm
	add.s64 	%rd46, %rd45, %rd44;
	// begin inline asm
	mov.b64 {%r48,%r49}, %rd46;
	// end inline asm
	shfl.sync.down.b32	%r51|%p22, %r49, 4, 31, -1;
	shfl.sync.down.b32	%r50|%p23, %r48, 4, 31, -1;
	// begin inline asm
	mov.b64 %rd47, {%r50,%r51};
	// end inline asm
	add.s64 	%rd48, %rd47, %rd46;
	// begin inline asm
	mov.b64 {%r52,%r53}, %rd48;
	// end inline asm
	shfl.sync.down.b32	%r55|%p24, %r53, 2, 31, -1;
	shfl.sync.down.b32	%r54|%p25, %r52, 2, 31, -1;
	// begin inline asm
	mov.b64 %rd49, {%r54,%r55};
	// end inline asm
	add.s64 	%rd50, %rd49, %rd48;
	// begin inline asm
	mov.b64 {%r56,%r57}, %rd50;
	// end inline asm
	shfl.sync.down.b32	%r59|%p26, %r57, 1, 31, -1;
	shfl.sync.down.b32	%r58|%p27, %r56, 1, 31, -1;
	// begin inline asm
	mov.b64 %rd51, {%r58,%r59};
	// end inline asm
	add.s64 	%rd13, %rd51, %rd50;
	setp.ne.s32 	%p28, %r3, 0;
	@%p28 bra 	$L__BB0_10;
	cvt.u64.u32 	%rd52, %r7;
	mad.lo.s64 	%rd53, %rd52, %rd2, %rd1;
	cvta.to.global.u64 	%rd54, %rd16;
	shl.b64 	%rd55, %rd53, 3;
	add.s64 	%rd56, %rd54, %rd55;
	st.global.u64 	[%rd56], %rd13;
$L__BB0_10:
	ret;

}
	// .globl	popcount_weighted_kernel
.visible .entry popcount_weighted_kernel(
	.param .u64 .ptr .align 1 popcount_weighted_kernel_param_0,
	.param .u64 .ptr .align 1 popcount_weighted_kernel_param_1,
	.param .u32 popcount_weighted_kernel_param_2,
	.param .u32 popcount_weighted_kernel_param_3,
	.param .u64 .ptr .align 1 popcount_weighted_kernel_param_4,
	.param .u64 .ptr .align 1 popcount_weighted_kernel_param_5,
	.param .u32 popcount_weighted_kernel_param_6,
	.param .u64 .ptr .align 1 popcount_weighted_kernel_param_7
)
{
	.reg .pred 	%p<29>;
	.reg .b32 	%r<61>;
	.reg .b64 	%rd<64>;
	.reg .b64 	%fd<7>;
	// demoted variable
	.shared .align 8 .b8 _ZZ24popcount_weighted_kernelE4smem[256];
	ld.param.u64 	%rd14, [popcount_weighted_kernel_param_0];
	ld.param.u64 	%rd15, [popcount_weighted_kernel_param_1];
	ld.param.u32 	%r8, [popcount_weighted_kernel_param_2];
	ld.param.u32 	%r7, [popcount_weighted_kernel_param_3];
	ld.param.u64 	%rd16, [popcount_weighted_kernel_param_4];
	ld.param.u64 	%rd17, [popcount_weighted_kernel_param_5];
	ld.param.u32 	%r9, [popcount_weighted_kernel_param_6];
	ld.param.u64 	%rd18, [popcount_weighted_kernel_param_7];
	mov.u32 	%r1, %ctaid.x;
	mov.u32 	%r2, %ctaid.y;
	setp.ge.s32 	%p1, %r1, %r8;
	setp.ge.s32 	%p2, %r2, %r9;
	or.pred  	%p3, %p1, %p2;
	@%p3 bra 	$L__BB1_10;
	cvt.u64.u32 	%rd1, %r1;
	cvt.u64.u32 	%rd2, %r2;
	mov.u32 	%r3, %tid.x;
	setp.ge.s32 	%p4, %r3, %r7;
	mov.b64 	%rd62, 0;
	@%p4 bra 	$L__BB1_4;
	cvt.s64.s32 	%rd21, %r7;
	mov.u32 	%r4, %ntid.x;
	cvta.to.global.u64 	%rd3, %rd14;
	cvta.to.global.u64 	%rd4, %rd16;
	mul.lo.s64 	%rd5, %rd21, %rd2;
	mul.lo.s64 	%rd6, %rd21, %rd1;
	mov.b64 	%rd62, 0;
	mov.u32 	%r60, %r3;
$L__BB1_3:
	cvt.s64.s32 	%rd22, %r60;
	add.s64 	%rd23, %rd6, %rd22;
	shl.b64 	%rd24, %rd23, 3;
	add.s64 	%rd25, %rd3, %rd24;
	ld.global.nc.u64 	%rd26, [%rd25];
	add.s64 	%rd27, %rd5, %rd22;
	shl.b64 	%rd28, %rd27, 3;
	add.s64 	%rd29, %rd4, %rd28;
	ld.global.nc.u64 	%rd30, [%rd29];
	and.b64  	%rd31, %rd30, %rd26;
	popc.b64 	%r10, %rd31;
	cvt.u64.u32 	%rd32, %r10;
	add.s64 	%rd62, %rd32, %rd62;
	add.s32 	%r60, %r60, %r4;
	setp.lt.s32 	%p5, %r60, %r7;
	@%p5 bra 	$L__BB1_3;
$L__BB1_4:
	// begin inline asm
	mov.b64 {%r11,%r12}, %rd62;
	// end inline asm
	shfl.sync.down.b32	%r14|%p6, %r12, 16, 31, -1;
	shfl.sync.down.b32	%r13|%p7, %r11, 16, 31, -1;
	// begin inline asm
	mov.b64 %rd34, {%r13,%r14};
	// end inline asm
	add.s64 	%rd35, %rd34, %rd62;
	// begin inline asm
	mov.b64 {%r15,%r16}, %rd35;
	// end inline asm
	shfl.sync.down.b32	%r18|%p8, %r16, 8, 31, -1;
	shfl.sync.down.b32	%r17|%p9, %r15, 8, 31, -1;
	// begin inline asm
	mov.b64 %rd36, {%r17,%r18};
	// end inline asm
	add.s64 	%rd37, %rd36, %rd35;
	// begin inline asm
	mov.b64 {%r19,%r20}, %rd37;
	// end inline asm
	shfl.sync.down.b32	%r22|%p10, %r20, 4, 31, -1;
	shfl.sync.down.b32	%r21|%p11, %r19, 4, 31, -1;
	// begin inline asm
	mov.b64 %rd38, {%r21,%r22};
	// end inline asm
	add.s64 	%rd39, %rd38, %rd37;
	// begin inline asm
	mov.b64 {%r23,%r24}, %rd39;
	// end inline asm
	shfl.sync.down.b32	%r26|%p12, %r24, 2, 31, -1;
	shfl.sync.down.b32	%r25|%p13, %r23, 2, 31, -1;
	// begin inline asm
	mov.b64 %rd40, {%r25,%r26};
	// end inline asm
	add.s64 	%rd41, %rd40, %rd39;
	// begin inline asm
	mov.b64 {%r27,%r28}, %rd41;
	// end inline asm
	shfl.sync.down.b32	%r30|%p14, %r28, 1, 31, -1;
	shfl.sync.down.b32	%r29|%p15, %r27, 1, 31, -1;
	// begin inline asm
	mov.b64 %rd42, {%r29,%r30};
	// end inline asm
	add.s64 	%rd10, %rd42, %rd41;
	and.b32  	%r31, %r3, 31;
	setp.ne.s32 	%p16, %r31, 0;
	@%p16 bra 	$L__BB1_6;
	shr.u32 	%r32, %r3, 2;
	mov.u32 	%r33, _ZZ24popcount_weighted_kernelE4smem;
	add.s32 	%r34, %r33, %r32;
	st.shared.u64 	[%r34], %rd10;
$L__BB1_6:
	bar.sync 	0;
	mov.u32 	%r35, %ntid.x;
	shr.u32 	%r36, %r35, 5;
	setp.ge.u32 	%p17, %r3, %r36;
	mov.b64 	%rd63, 0;
	@%p17 bra 	$L__BB1_8;
	shl.b32 	%r37, %r3, 3;
	mov.u32 	%r38, _ZZ24popcount_weighted_kernelE4smem;
	add.s32 	%r39, %r38, %r37;
	ld.shared.u64 	%rd63, [%r39];
$L__BB1_8:
	// begin inline asm
	mov.b64 {%r40,%r41}, %rd63;
	// end inline asm
	shfl.sync.down.b32	%r43|%p18, %r41, 16, 31, -1;
	shfl.sync.down.b32	%r42|%p19, %r40, 16, 31, -1;
	// begin inline asm
	mov.b64 %rd45, {%r42,%r43};
	// end inline asm
	add.s64 	%rd46, %rd45, %rd63;
	// begin inline asm
	mov.b64 {%r44,%r45}, %rd46;
	// end inline asm
	shfl.sync.down.b32	%r47|%p20, %r45, 8, 31, -1;
	shfl.sync.down.b32	%r46|%p21, %r44, 8, 31, -1;
	// begin inline asm
	mov.b64 %rd47, {%r46,%r47};
	// end inline asm
	add.s64 	%rd48, %rd47, %rd46;
	// begin inline asm
	mov.b64 {%r48,%r49}, %rd48;
	// end inline asm
	shfl.sync.down.b32	%r51|%p22, %r49, 4, 31, -1;
	shfl.sync.down.b32	%r50|%p23, %r48, 4, 31, -1;
	// begin inline asm
	mov.b64 %rd49, {%r50,%r51};
	// end inline asm
	add.s64 	%rd50, %rd49, %rd48;
	// begin inline asm
	mov.b64 {%r52,%r53}, %rd50;
	// end inline asm
	shfl.sync.down.b32	%r55|%p24, %r53, 2, 31, -1;
	shfl.sync.down.b32	%r54|%p25, %r52, 2, 31, -1;
	// begin inline asm
	mov.b64 %rd51, {%r54,%r55};
	// end inline asm
	add.s64 	%rd52, %rd51, %rd50;
	// begin inline asm
	mov.b64 {%r56,%r57}, %rd52;
	// end inline asm
	shfl.sync.down.b32	%r59|%p26, %r57, 1, 31, -1;
	shfl.sync.down.b32	%r58|%p27, %r56, 1, 31, -1;
	// begin inline asm
	mov.b64 %rd53, {%r58,%r59};
	// end inline asm
	add.s64 	%rd13, %rd53, %rd52;
	setp.ne.s32 	%p28, %r3, 0;
	@%p28 bra 	$L__BB1_10;
	cvt.rn.f64.u64 	%fd1, %rd13;
	cvta.to.global.u64 	%rd54, %rd15;
	shl.b64 	%rd55, %rd1, 3;
	add.s64 	%rd56, %rd54, %rd55;
	ld.global.nc.f64 	%fd2, [%rd56];
	mul.f64 	%fd3, %fd2, %fd1;
	cvta.to.global.u64 	%rd57, %rd17;
	shl.b64 	%rd58, %rd2, 3;
	add.s64 	%rd59, %rd57, %rd58;
	ld.global.nc.f64 	%fd4, [%rd59];
	mul.f64 	%fd5, %fd3, %fd4;
	cvta.to.global.u64 	%rd60, %rd18;
	atom.global.add.f64 	%fd6, [%rd60], %fd5;
$L__BB1_10:
	ret;

}
	// .globl	ewah_decompress_kernel
.visible .entry ewah_decompress_kernel(
	.param .u64 .ptr .align 1 ewah_decompress_kernel_param_0,
	.param .u32 ewah_decompress_kernel_param_1,
	.param .u32 ewah_decompress_kernel_param_2,
	.param .u64 .ptr .align 1 ewah_decompress_kernel_param_3
)
{
	.reg .pred 	%p<29>;
	.reg .b32 	%r<67>;
	.reg .b64 	%rd<32>;

	ld.param.u64 	%rd6, [ewah_decompress_kernel_param_0];
	ld.param.u32 	%r39, [ewah_decompress_kernel_param_1];
	ld.param.u32 	%r40, [ewah_decompress_kernel_param_2];
	ld.param.u64 	%rd7, [ewah_decompress_kernel_param_3];
	cvta.to.global.u64 	%rd1, %rd6;
	cvta.to.global.u64 	%rd2, %rd7;
	mov.u32 	%r41, %tid.x;
	setp.ne.s32 	%p1, %r41, 0;
	@%p1 bra 	$L__BB2_21;
	mov.b32 	%r51, 0;
	min.s32 	%r43, %r39, %r40;
	setp.lt.s32 	%p2, %r43, 1;
	@%p2 bra 	$L__BB2_8;
	mov.b32 	%r51, 0;
	mov.u32 	%r57, %r51;
$L__BB2_3:
	mul.wide.s32 	%rd8, %r57, 8;
	add.s64 	%rd9, %rd1, %rd8;
	ld.global.nc.u64 	%rd4, [%rd9];
	shr.u64 	%rd10, %rd4, 1;
	cvt.u32.u64 	%r9, %rd10;
	setp.eq.s32 	%p3, %r9, 0;
	@%p3 bra 	$L__BB2_6;
	and.b64  	%rd11, %rd4, 1;
	neg.s64 	%rd5, %rd11;
	mov.b32 	%r55, 0;
$L__BB2_5:
	mul.wide.s32 	%rd12, %r51, 8;
	add.s64 	%rd13, %rd2, %rd12;
	add.s32 	%r51, %r51, 1;
	st.global.u64 	[%rd13], %rd5;
	add.s32 	%r55, %r55, 1;
	setp.lt.u32 	%p4, %r55, %r9;
	setp.lt.s32 	%p5, %r51, %r40;
	and.pred  	%p6, %p4, %p5;
	@%p6 bra 	$L__BB2_5;
$L__BB2_6:
	add.s32 	%r57, %r57, 1;
	setp.lt.u64 	%p7, %rd4, 8589934592;
	setp.ge.s32 	%p8, %r51, %r40;
	setp.ge.s32 	%p9, %r57, %r39;
	or.pred  	%p10, %p8, %p9;
	or.pred  	%p11, %p10, %p7;
	@%p11 bra 	$L__BB2_7;
	bra.uni 	$L__BB2_22;
$L__BB2_7:
	setp.lt.s32 	%p17, %r57, %r39;
	setp.lt.s32 	%p18, %r51, %r40;
	and.pred  	%p19, %p17, %p18;
	@%p19 bra 	$L__BB2_3;
$L__BB2_8:
	setp.ge.s32 	%p20, %r51, %r40;
	@%p20 bra 	$L__BB2_21;
	sub.s32 	%r4, %r40, %r51;
	and.b32  	%r5, %r4, 15;
	sub.s32 	%r47, %r51, %r40;
	setp.gt.u32 	%p21, %r47, -16;
	@%p21 bra 	$L__BB2_12;
	and.b32  	%r48, %r4, -16;
	neg.s32 	%r60, %r48;
	add.s64 	%rd3, %rd2, 64;
$L__BB2_11:
	.pragma "nounroll";
	mul.wide.s32 	%rd20, %r51, 8;
	add.s64 	%rd21, %rd3, %rd20;
	mov.b64 	%rd22, 0;
	st.global.u64 	[%rd21+-64], %rd22;
	st.global.u64 	[%rd21+-56], %rd22;
	st.global.u64 	[%rd21+-48], %rd22;
	st.global.u64 	[%rd21+-40], %rd22;
	st.global.u64 	[%rd21+-32], %rd22;
	st.global.u64 	[%rd21+-24], %rd22;
	st.global.u64 	[%rd21+-16], %rd22;
	st.global.u64 	[%rd21+-8], %rd22;
	st.global.u64 	[%rd21], %rd22;
	st.global.u64 	[%rd21+8], %rd22;
	st.global.u64 	[%rd21+16], %rd22;
	st.global.u64 	[%rd21+24], %rd22;
	st.global.u64 	[%rd21+32], %rd22;
	st.global.u64 	[%rd21+40], %rd22;
	st.global.u64 	[%rd21+48], %rd22;
	add.s32 	%r51, %r51, 16;
	st.global.u64 	[%rd21+56], %rd22;
	add.s32 	%r60, %r60, 16;
	setp.ne.s32 	%p22, %r60, 0;
	@%p22 bra 	$L__BB2_11;
$L__BB2_12:
	setp.eq.s32 	%p23, %r5, 0;
	@%p23 bra 	$L__BB2_21;
	and.b32  	%r28, %r4, 7;
	setp.lt.u32 	%p24, %r5, 8;
	@%p24 bra 	$L__BB2_15;
	mul.wide.s32 	%rd23, %r51, 8;
	add.s64 	%rd24, %rd2, %rd23;
	mov.b64 	%rd25, 0;
	st.global.u64 	[%rd24], %rd25;
	st.global.u64 	[%rd24+8], %rd25;
	st.global.u64 	[%rd24+16], %rd25;
	st.global.u64 	[%rd24+24], %rd25;
	st.global.u64 	[%rd24+32], %rd25;
	st.global.u64 	[%rd24+40], %rd25;
	st.global.u64 	[%rd24+48], %rd25;
	st.global.u64 	[%rd24+56], %rd25;
	add.s32 	%r51, %r51, 8;
$L__BB2_15:
	setp.eq.s32 	%p25, %r28, 0;
	@%p25 bra 	$L__BB2_21;
	and.b32  	%r31, %r4, 3;
	setp.lt.u32 	%p26, %r28, 4;
	@%p26 bra 	$L__BB2_18;
	mul.wide.s32 	%rd26, %r51, 8;
	add.s64 	%rd27, %rd2, %rd26;
	mov.b64 	%rd28, 0;
	st.global.u64 	[%rd27], %rd28;
	st.global.u64 	[%rd27+8], %rd28;
	st.global.u64 	[%rd27+16], %rd28;
	st.global.u64 	[%rd27+24], %rd28;
	add.s32 	%r51, %r51, 4;
$L__BB2_18:
	setp.eq.s32 	%p27, %r31, 0;
	@%p27 bra 	$L__BB2_21;
	neg.s32 	%r65, %r31;
$L__BB2_20:
	.pragma "nounroll";
	mul.wide.s32 	%rd29, %r51, 8;
	add.s64 	%rd30, %rd2, %rd29;
	add.s32 	%r51, %r51, 1;
	mov.b64 	%rd31, 0;
	st.global.u64 	[%rd30], %rd31;
	add.s32 	%r65, %r65, 1;
	setp.ne.s32 	%p28, %r65, 0;
	@%p28 bra 	$L__BB2_20;
$L__BB2_21:
	ret;
$L__BB2_22:
	shr.u64 	%rd14, %rd4, 33;
	cvt.u32.u64 	%r12, %rd14;
	mov.b32 	%r58, 0;
	mov.u32 	%r59, %r51;
$L__BB2_23:
	mul.wide.s32 	%rd15, %r57, 8;
	add.s64 	%rd16, %rd1, %rd15;
	ld.global.nc.u64 	%rd17, [%rd16];
	add.s32 	%r51, %r59, 1;
	mul.wide.s32 	%rd18, %r59, 8;
	add.s64 	%rd19, %rd2, %rd18;
	st.global.u64 	[%rd19], %rd17;
	add.s32 	%r58, %r58, 1;
	add.s32 	%r57, %r57, 1;
	setp.lt.u32 	%p12, %r58, %r12;
	setp.lt.s32 	%p13, %r51, %r40;
	setp.lt.s32 	%p14, %r57, %r39;
	and.pred  	%p15, %p13, %p14;
	and.pred  	%p16, %p15, %p12;
	mov.u32 	%r59, %r51;
	@%p16 bra 	$L__BB2_23;
	bra.uni 	$L__BB2_7;

}


// ===== COMPILED SASS (sm_100) =====

	.target	sm_100

	.elftype	@"ET_EXEC"


//--------------------- .note.nv.tkinfo           --------------------------
	.section	.note.nv.tkinfo,"",@"SHT_NOTE"
	.sectionflags	@"SHF_NOTE_NV_TKINFO"
	.tkinfo
        /*0018*/ 	.word	0x00000002
        /*0030*/ 	.string	""
        /*0030*/ 	.string	"ptxas"
        /*0030*/ 	.string	"Cuda compilation tools, release 13.0, V13.0.88"
        /*0030*/ 	.string	"Build cuda_13.0.r13.0/compiler.36424714_0"
        /*0030*/ 	.string	"-arch sm_100 -m 64 "



//--------------------- .note.nv.cuinfo           --------------------------
	.section	.note.nv.cuinfo,"",@"SHT_NOTE"
	.sectionflags	@"SHF_NOTE_NV_CUINFO"
        /*0018*/ 	.short	0x0002
        /*001a*/ 	.short	0x0064
        /*001c*/ 	.short	0x0082
	.zero		2


//--------------------- .nv.info                  --------------------------
	.section	.nv.info,"",@"SHT_CUDA_INFO"
	.align	4


	//----- nvinfo : EIATTR_REGCOUNT
	.align		4
        /*0000*/ 	.byte	0x04, 0x2f
        /*0002*/ 	.short	(.L_1 - .L_0)
	.align		4
.L_0:
        /*0004*/ 	.word	index@(popcount_pairwise_kernel)
        /*0008*/ 	.word	0x00000017


	//----- nvinfo : EIATTR_FRAME_SIZE
	.align		4
.L_1:
        /*000c*/ 	.byte	0x04, 0x11
        /*000e*/ 	.short	(.L_3 - .L_2)
	.align		4
.L_2:
        /*0010*/ 	.word	index@(popcount_pairwise_kernel)
        /*0014*/ 	.word	0x00000000


	//----- nvinfo : EIATTR_REGCOUNT
	.align		4
.L_3:
        /*0018*/ 	.byte	0x04, 0x2f
        /*001a*/ 	.short	(.L_5 - .L_4)
	.align		4
.L_4:
        /*001c*/ 	.word	index@(popcount_weighted_kernel)
        /*0020*/ 	.word	0x00000017


	//----- nvinfo : EIATTR_FRAME_SIZE
	.align		4
.L_5:
        /*0024*/ 	.byte	0x04, 0x11
        /*0026*/ 	.short	(.L_7 - .L_6)
	.align		4
.L_6:
        /*0028*/ 	.word	index@(popcount_weighted_kernel)
        /*002c*/ 	.word	0x00000000


	//----- nvinfo : EIATTR_REGCOUNT
	.align		4
.L_7:
        /*0030*/ 	.byte	0x04, 0x2f
        /*0032*/ 	.short	(.L_9 - .L_8)
	.align		4
.L_8:
        /*0034*/ 	.word	index@(ewah_decompress_kernel)
        /*0038*/ 	.word	0x00000010


	//----- nvinfo : EIATTR_FRAME_SIZE
	.align		4
.L_9:
        /*003c*/ 	.byte	0x04, 0x11
        /*003e*/ 	.short	(.L_11 - .L_10)
	.align		4
.L_10:
        /*0040*/ 	.word	index@(ewah_decompress_kernel)
        /*0044*/ 	.word	0x00000000


	//----- nvinfo : EIATTR_MIN_STACK_SIZE
	.align		4
.L_11:
        /*0048*/ 	.byte	0x04, 0x12
        /*004a*/ 	.short	(.L_13 - .L_12)
	.align		4
.L_12:
        /*004c*/ 	.word	index@(ewah_decompress_kernel)
        /*0050*/ 	.word	0x00000000


	//----- nvinfo : EIATTR_MIN_STACK_SIZE
	.align		4
.L_13:
        /*0054*/ 	.byte	0x04, 0x12
        /*0056*/ 	.short	(.L_15 - .L_14)
	.align		4
.L_14:
        /*0058*/ 	.word	index@(popcount_weighted_kernel)
        /*005c*/ 	.word	0x00000000


	//----- nvinfo : EIATTR_MIN_STACK_SIZE
	.align		4
.L_15:
        /*0060*/ 	.byte	0x04, 0x12
        /*0062*/ 	.short	(.L_17 - .L_16)
	.align		4
.L_16:
        /*0064*/ 	.word	index@(popcount_pairwise_kernel)
        /*0068*/ 	.word	0x00000000
.L_17:


//--------------------- .nv.compat                --------------------------
	.section	.nv.compat,"",@"SHT_CUDA_COMPAT_INFO"
	.align	4
        /*0000*/ 	.byte	0x02, 0x09, 0x00, 0x00, 0x02, 0x02, 0x01, 0x00, 0x02, 0x05, 0x05, 0x00, 0x03, 0x07, 0x01, 0x01
        /*0010*/ 	.byte	0x02, 0x03, 0x00, 0x00, 0x02, 0x06, 0x01, 0x00, 0x04, 0x0b, 0x08, 0x00, 0x01, 0x00, 0x00, 0x00
        /*0020*/ 	.byte	0x00, 0x00, 0x00, 0x00


//--------------------- .nv.info.ewah_decompress_kernel --------------------------
	.section	.nv.info.ewah_decompress_kernel,"",@"SHT_CUDA_INFO"
	.sectionflags	@""
	.align	4


	//----- nvinfo : EIATTR_CUDA_API_VERSION
	.align		4
        /*0000*/ 	.byte	0x04, 0x37
        /*0002*/ 	.short	(.L_19 - .L_18)
.L_18:
        /*0004*/ 	.word	0x00000082


	//----- nvinfo : EIATTR_KPARAM_INFO
	.align		4
.L_19:
        /*0008*/ 	.byte	0x04, 0x17
        /*000a*/ 	.short	(.L_21 - .L_20)
.L_20:
        /*000c*/ 	.word	0x00000000
        /*0010*/ 	.short	0x0003
        /*0012*/ 	.short	0x0010
        /*0014*/ 	.byte	0x00, 0xf5, 0x21, 0x00


	//----- nvinfo : EIATTR_KPARAM_INFO
	.align		4
.L_21:
        /*0018*/ 	.byte	0x04, 0x17
        /*001a*/ 	.short	(.L_23 - .L_22)
.L_22:
        /*001c*/ 	.word	0x00000000
        /*0020*/ 	.short	0x0002
        /*0022*/ 	.short	0x000c
        /*0024*/ 	.byte	0x00, 0xf0, 0x11, 0x00


	//----- nvinfo : EIATTR_KPARAM_INFO
	.align		4
.L_23:
        /*0028*/ 	.byte	0x04, 0x17
        /*002a*/ 	.short	(.L_25 - .L_24)
.L_24:
        /*002c*/ 	.word	0x00000000
        /*0030*/ 	.short	0x0001
        /*0032*/ 	.short	0x0008
        /*0034*/ 	.byte	0x00, 0xf0, 0x11, 0x00


	//----- nvinfo : EIATTR_KPARAM_INFO
	.align		4
.L_25:
        /*0038*/ 	.byte	0x04, 0x17
        /*003a*/ 	.short	(.L_27 - .L_26)
.L_26:
        /*003c*/ 	.word	0x00000000
        /*0040*/ 	.short	0x0000
        /*0042*/ 	.short	0x0000
        /*0044*/ 	.byte	0x00, 0xf5, 0x21, 0x00


	//----- nvinfo : EIATTR_SPARSE_MMA_MASK
	.align		4
.L_27:
        /*0048*/ 	.byte	0x03, 0x50
        /*004a*/ 	.short	0x0000


	//----- nvinfo : EIATTR_MAXREG_COUNT
	.align		4
        /*004c*/ 	.byte	0x03, 0x1b
        /*004e*/ 	.short	0x00ff


	//----- nvinfo : EIATTR_MERCURY_ISA_VERSION
	.align		4
        /*0050*/ 	.byte	0x03, 0x5f
        /*0052*/ 	.short	0x0101


	//----- nvinfo : EIATTR_VRC_CTA_INIT_COUNT
	.align		4
        /*0054*/ 	.byte	0x02, 0x4a
	.zero		1
	.zero		1


	//----- nvinfo : EIATTR_EXIT_INSTR_OFFSETS
	.align		4
        /*0058*/ 	.byte	0x04, 0x1c
        /*005a*/ 	.short	(.L_29 - .L_28)


	//   ....[0]....
.L_28:
        /*005c*/ 	.word	0x00000030


	//   ....[1]....
        /*0060*/ 	.word	0x000003c0


	//   ....[2]....
        /*0064*/ 	.word	0x000005d0


	//   ....[3]....
        /*0068*/ 	.word	0x000006d0


	//   ....[4]....
        /*006c*/ 	.word	0x00000790


	//   ....[5]....
        /*0070*/ 	.word	0x00000820


	//----- nvinfo : EIATTR_CBANK_PARAM_SIZE
	.align		4
.L_29:
        /*0074*/ 	.byte	0x03, 0x19
        /*0076*/ 	.short	0x0018


	//----- nvinfo : EIATTR_PARAM_CBANK
	.align		4
        /*0078*/ 	.byte	0x04, 0x0a
        /*007a*/ 	.short	(.L_31 - .L_30)
	.align		4
.L_30:
        /*007c*/ 	.word	index@(.nv.constant0.ewah_decompress_kernel)
        /*0080*/ 	.short	0x0380
        /*0082*/ 	.short	0x0018


	//----- nvinfo : EIATTR_SW_WAR
	.align		4
.L_31:
        /*0084*/ 	.byte	0x04, 0x36
        /*0086*/ 	.short	(.L_33 - .L_32)
.L_32:
        /*0088*/ 	.word	0x00000008
.L_33:


//--------------------- .nv.info.popcount_weighted_kernel --------------------------
	.section	.nv.info.popcount_weighted_kernel,"",@"SHT_CUDA_INFO"
	.sectionflags	@""
	.align	4


	//----- nvinfo : EIATTR_CUDA_API_VERSION
	.align		4
        /*0000*/ 	.byte	0x04, 0x37
        /*0002*/ 	.short	(.L_35 - .L_34)
.L_34:
        /*0004*/ 	.word	0x00000082


	//----- nvinfo : EIATTR_KPARAM_INFO
	.align		4
.L_35:
        /*0008*/ 	.byte	0x04, 0x17
        /*000a*/ 	.short	(.L_37 - .L_36)
.L_36:
        /*000c*/ 	.word	0x00000000
        /*0010*/ 	.short	0x0007
        /*0012*/ 	.short	0x0030
        /*0014*/ 	.byte	0x00, 0xf5, 0x21, 0x00


	//----- nvinfo : EIATTR_KPARAM_INFO
	.align		4
.L_37:
        /*0018*/ 	.byte	0x04, 0x17
        /*001a*/ 	.short	(.L_39 - .L_38)
.L_38:
        /*001c*/ 	.word	0x00000000
        /*0020*/ 	.short	0x0006
        /*0022*/ 	.short	0x0028
        /*0024*/ 	.byte	0x00, 0xf0, 0x11, 0x00


	//----- nvinfo : EIATTR_KPARAM_INFO
	.align		4
.L_39:
        /*0028*/ 	.byte	0x04, 0x17
        /*002a*/ 	.short	(.L_41 - .L_40)
.L_40:
        /*002c*/ 	.word	0x00000000
        /*0030*/ 	.short	0x0005
        /*0032*/ 	.short	0x0020
        /*0034*/ 	.byte	0x00, 0xf5, 0x21, 0x00


	//----- nvinfo : EIATTR_KPARAM_INFO
	.align		4
.L_41:
        /*0038*/ 	.byte	0x04, 0x17
        /*003a*/ 	.short	(.L_43 - .L_42)
.L_42:
        /*003c*/ 	.word	0x00000000
        /*0040*/ 	.short	0x0004
        /*0042*/ 	.short	0x0018
        /*0044*/ 	.byte	0x00, 0xf5, 0x21, 0x00


	//----- nvinfo : EIATTR_KPARAM_INFO
	.align		4
.L_43:
        /*0048*/ 	.byte	0x04, 0x17
        /*004a*/ 	.short	(.L_45 - .L_44)
.L_44:
        /*004c*/ 	.word	0x00000000
        /*0050*/ 	.short	0x0003
        /*0052*/ 	.short	0x0014
        /*0054*/ 	.byte	0x00, 0xf0, 0x11, 0x00


	//----- nvinfo : EIATTR_KPARAM_INFO
	.align		4
.L_45:
        /*0058*/ 	.byte	0x04, 0x17
        /*005a*/ 	.short	(.L_47 - .L_46)
.L_46:
        /*005c*/ 	.word	0x00000000
        /*0060*/ 	.short	0x0002
        /*0062*/ 	.short	0x0010
        /*0064*/ 	.byte	0x00, 0xf0, 0x11, 0x00


	//----- nvinfo : EIATTR_KPARAM_INFO
	.align		4
.L_47:
        /*0068*/ 	.byte	0x04, 0x17
        /*006a*/ 	.short	(.L_49 - .L_48)
.L_48:
        /*006c*/ 	.word	0x00000000
        /*0070*/ 	.short	0x0001
        /*0072*/ 	.short	0x0008
        /*0074*/ 	.byte	0x00, 0xf5, 0x21, 0x00


	//----- nvinfo : EIATTR_KPARAM_INFO
	.align		4
.L_49:
        /*0078*/ 	.byte	0x04, 0x17
        /*007a*/ 	.short	(.L_51 - .L_50)
.L_50:
        /*007c*/ 	.word	0x00000000
        /*0080*/ 	.short	0x0000
        /*0082*/ 	.short	0x0000
        /*0084*/ 	.byte	0x00, 0xf5, 0x21, 0x00


	//----- nvinfo : EIATTR_SPARSE_MMA_MASK
	.align		4
.L_51:
        /*0088*/ 	.byte	0x03, 0x50
        /*008a*/ 	.short	0x0000


	//----- nvinfo : EIATTR_MAXREG_COUNT
	.align		4
        /*008c*/ 	.byte	0x03, 0x1b
        /*008e*/ 	.short	0x00ff


	//----- nvinfo : EIATTR_NUM_BARRIERS
	.align		4
        /*0090*/ 	.byte	0x02, 0x4c
        /*0092*/ 	.byte	0x01
	.zero		1


	//----- nvinfo : EIATTR_MERCURY_ISA_VERSION
	.align		4
        /*0094*/ 	.byte	0x03, 0x5f
        /*0096*/ 	.short	0x0101


	//----- nvinfo : EIATTR_COOP_GROUP_MASK_REGIDS
	.align		4
        /*0098*/ 	.byte	0x04, 0x29
        /*009a*/ 	.short	(.L_53 - .L_52)


	//   ....[0]....
.L_52:
        /*009c*/ 	.word	0xffffffff


	//   ....[1]....
        /*00a0*/ 	.word	0xffffffff


	//   ....[2]....
        /*00a4*/ 	.word	0xffffffff


	//   ....[3]....
        /*00a8*/ 	.word	0xffffffff


	//   ....[4]....
        /*00ac*/ 	.word	0xffffffff


	//   ....[5]....
        /*00b0*/ 	.word	0xffffffff


	//   ....[6]....
        /*00b4*/ 	.word	0xffffffff


	//   ....[7]....
        /*00b8*/ 	.word	0xffffffff


	//   ....[8]....
        /*00bc*/ 	.word	0xffffffff


	//   ....[9]....
        /*00c0*/ 	.word	0xffffffff


	//   ....[10]....
        /*00c4*/ 	.word	0xffffffff


	//   ....[11]....
        /*00c8*/ 	.word	0xffffffff


	//   ....[12]....
        /*00cc*/ 	.word	0xffffffff


	//   ....[13]....
        /*00d0*/ 	.word	0xffffffff


	//   ....[14]....
        /*00d4*/ 	.word	0xffffffff


	//   ....[15]....
        /*00d8*/ 	.word	0xffffffff


	//   ....[16]....
        /*00dc*/ 	.word	0xffffffff


	//   ....[17]....
        /*00e0*/ 	.word	0xffffffff


	//   ....[18]....
        /*00e4*/ 	.word	0xffffffff


	//   ....[19]....
        /*00e8*/ 	.word	0xffffffff


	//----- nvinfo : EIATTR_COOP_GROUP_INSTR_OFFSETS
	.align		4
.L_53:
        /*00ec*/ 	.byte	0x04, 0x28
        /*00ee*/ 	.short	(.L_55 - .L_54)


	//   ....[0]....
.L_54:
        /*00f0*/ 	.word	0x00000310


	//   ....[1]....
        /*00f4*/ 	.word	0x00000340


	//   ....[2]....
        /*00f8*/ 	.word	0x00000380


	//   ....[3]....
        /*00fc*/ 	.word	0x00000390


	//   ....[4]....
        /*0100*/ 	.word	0x000003d0


	//   ....[5]....
        /*0104*/ 	.word	0x000003e0


	//   ....[6]....
        /*0108*/ 	.word	0x00000410


	//   ....[7]....
        /*010c*/ 	.word	0x00000430


	//   ....[8]....
        /*0110*/ 	.word	0x00000480


	//   ....[9]....
        /*0114*/ 	.word	0x000004b0


	//   ....[10]....
        /*0118*/ 	.word	0x00000550


	//   ....[11]....
        /*011c*/ 	.word	0x00000560


	//   ....[12]....
        /*0120*/ 	.word	0x00000590


	//   ....[13]....
        /*0124*/ 	.word	0x000005a0


	//   ....[14]....
        /*0128*/ 	.word	0x000005d0


	//   ....[15]....
        /*012c*/ 	.word	0x000005e0


	//   ....[16]....
        /*0130*/ 	.word	0x00000610


	//   ....[17]....
        /*0134*/ 	.word	0x00000620


	//   ....[18]....
        /*0138*/ 	.word	0x00000660


	//   ....[19]....
        /*013c*/ 	.word	0x00000670


	//----- nvinfo : EIATTR_VRC_CTA_INIT_COUNT
	.align		4
.L_55:
        /*0140*/ 	.byte	0x02, 0x4a
	.zero		1
	.zero		1


	//----- nvinfo : EIATTR_EXIT_INSTR_OFFSETS
	.align		4
        /*0144*/ 	.byte	0x04, 0x1c
        /*0146*/ 	.short	(.L_57 - .L_56)


	//   ....[0]....
.L_56:
        /*0148*/ 	.word	0x00000070


	//   ....[1]....
        /*014c*/ 	.word	0x00000680


	//   ....[2]....
        /*0150*/ 	.word	0x000007c0


	//----- nvinfo : EIATTR_CRS_STACK_SIZE
	.align		4
.L_57:
        /*0154*/ 	.byte	0x04, 0x1e
        /*0156*/ 	.short	(.L_59 - .L_58)
.L_58:
        /*0158*/ 	.word	0x00000000


	//----- nvinfo : EIATTR_CBANK_PARAM_SIZE
	.align		4
.L_59:
        /*015c*/ 	.byte	0x03, 0x19
        /*015e*/ 	.short	0x0038


	//----- nvinfo : EIATTR_PARAM_CBANK
	.align		4
        /*0160*/ 	.byte	0x04, 0x0a
        /*0162*/ 	.short	(.L_61 - .L_60)
	.align		4
.L_60:
        /*0164*/ 	.word	index@(.nv.constant0.popcount_weighted_kernel)
        /*0168*/ 	.short	0x0380
        /*016a*/ 	.short	0x0038


	//----- nvinfo : EIATTR_SW_WAR
	.align		4
.L_61:
        /*016c*/ 	.byte	0x04, 0x36
        /*016e*/ 	.short	(.L_63 - .L_62)
.L_62:
        /*0170*/ 	.word	0x00000008
.L_63:


//--------------------- .nv.info.popcount_pairwise_kernel --------------------------
	.section	.nv.info.popcount_pairwise_kernel,"",@"SHT_CUDA_INFO"
	.sectionflags	@""
	.align	4


	//----- nvinfo : EIATTR_CUDA_API_VERSION
	.align		4
        /*0000*/ 	.byte	0x04, 0x37
        /*0002*/ 	.short	(.L_65 - .L_64)
.L_64:
        /*0004*/ 	.word	0x00000082


	//----- nvinfo : EIATTR_KPARAM_INFO
	.align		4
.L_65:
        /*0008*/ 	.byte	0x04, 0x17
        /*000a*/ 	.short	(.L_67 - .L_66)
.L_66:
        /*000c*/ 	.word	0x00000000
        /*0010*/ 	.short	0x0005
        /*0012*/ 	.short	0x0020
        /*0014*/ 	.byte	0x00, 0xf5, 0x21, 0x00


	//----- nvinfo : EIATTR_KPARAM_INFO
	.align		4
.L_67:
        /*0018*/ 	.byte	0x04, 0x17
        /*001a*/ 	.short	(.L_69 - .L_68)
.L_68:
        /*001c*/ 	.word	0x00000000
        /*0020*/ 	.short	0x0004
        /*0022*/ 	.short	0x0018
        /*0024*/ 	.byte	0x00, 0xf0, 0x11, 0x00


	//----- nvinfo : EIATTR_KPARAM_INFO
	.align		4
.L_69:
        /*0028*/ 	.byte	0x04, 0x17
        /*002a*/ 	.short	(.L_71 - .L_70)
.L_70:
        /*002c*/ 	.word	0x00000000
        /*0030*/ 	.short	0x0003
        /*0032*/ 	.short	0x0014
        /*0034*/ 	.byte	0x00, 0xf0, 0x11, 0x00


	//----- nvinfo : EIATTR_KPARAM_INFO
	.align		4
.L_71:
        /*0038*/ 	.byte	0x04, 0x17
        /*003a*/ 	.short	(.L_73 - .L_72)
.L_72:
        /*003c*/ 	.word	0x00000000
        /*0040*/ 	.short	0x0002
        /*0042*/ 	.short	0x0010
        /*0044*/ 	.byte	0x00, 0xf0, 0x11, 0x00


	//----- nvinfo : EIATTR_KPARAM_INFO
	.align		4
.L_73:
        /*0048*/ 	.byte	0x04, 0x17
        /*004a*/ 	.short	(.L_75 - .L_74)
.L_74:
        /*004c*/ 	.word	0x00000000
        /*0050*/ 	.short	0x0001
        /*0052*/ 	.short	0x0008
        /*0054*/ 	.byte	0x00, 0xf5, 0x21, 0x00


	//----- nvinfo : EIATTR_KPARAM_INFO
	.align		4
.L_75:
        /*0058*/ 	.byte	0x04, 0x17
        /*005a*/ 	.short	(.L_77 - .L_76)
.L_76:
        /*005c*/ 	.word	0x00000000
        /*0060*/ 	.short	0x0000
        /*0062*/ 	.short	0x0000
        /*0064*/ 	.byte	0x00, 0xf5, 0x21, 0x00


	//----- nvinfo : EIATTR_SPARSE_MMA_MASK
	.align		4
.L_77:
        /*0068*/ 	.byte	0x03, 0x50
        /*006a*/ 	.short	0x0000


	//----- nvinfo : EIATTR_MAXREG_COUNT
	.align		4
        /*006c*/ 	.byte	0x03, 0x1b
        /*006e*/ 	.short	0x00ff


	//----- nvinfo : EIATTR_NUM_BARRIERS
	.align		4
        /*0070*/ 	.byte	0x02, 0x4c
        /*0072*/ 	.byte	0x01
	.zero		1


	//----- nvinfo : EIATTR_MERCURY_ISA_VERSION
	.align		4
        /*0074*/ 	.byte	0x03, 0x5f
        /*0076*/ 	.short	0x0101


	//----- nvinfo : EIATTR_COOP_GROUP_MASK_REGIDS
	.align		4
        /*0078*/ 	.byte	0x04, 0x29
        /*007a*/ 	.short	(.L_79 - .L_78)


	//   ....[0]....
.L_78:
        /*007c*/ 	.word	0xffffffff


	//   ....[1]....
        /*0080*/ 	.word	0xffffffff


	//   ....[2]....
        /*0084*/ 	.word	0xffffffff


	//   ....[3]....
        /*0088*/ 	.word	0xffffffff


	//   ....[4]....
        /*008c*/ 	.word	0xffffffff


	//   ....[5]....
        /*0090*/ 	.word	0xffffffff


	//   ....[6]....
        /*0094*/ 	.word	0xffffffff


	//   ....[7]....
        /*0098*/ 	.word	0xffffffff


	//   ....[8]....
        /*009c*/ 	.word	0xffffffff


	//   ....[9]....
        /*00a0*/ 	.word	0xffffffff


	//   ....[10]....
        /*00a4*/ 	.word	0xffffffff


	//   ....[11]....
        /*00a8*/ 	.word	0xffffffff


	//   ....[12]....
        /*00ac*/ 	.word	0xffffffff


	//   ....[13]....
        /*00b0*/ 	.word	0xffffffff


	//   ....[14]....
        /*00b4*/ 	.word	0xffffffff


	//   ....[15]....
        /*00b8*/ 	.word	0xffffffff


	//   ....[16]....
        /*00bc*/ 	.word	0xffffffff


	//   ....[17]....
        /*00c0*/ 	.word	0xffffffff


	//   ....[18]....
        /*00c4*/ 	.word	0xffffffff


	//   ....[19]....
        /*00c8*/ 	.word	0xffffffff


	//----- nvinfo : EIATTR_COOP_GROUP_INSTR_OFFSETS
	.align		4
.L_79:
        /*00cc*/ 	.byte	0x04, 0x28
        /*00ce*/ 	.short	(.L_81 - .L_80)


	//   ....[0]....
.L_80:
        /*00d0*/ 	.word	0x00000310


	//   ....[1]....
        /*00d4*/ 	.word	0x00000340


	//   ....[2]....
        /*00d8*/ 	.word	0x00000380


	//   ....[3]....
        /*00dc*/ 	.word	0x00000390


	//   ....[4]....
        /*00e0*/ 	.word	0x000003d0


	//   ....[5]....
        /*00e4*/ 	.word	0x000003e0


	//   ....[6]....
        /*00e8*/ 	.word	0x00000410


	//   ....[7]....
        /*00ec*/ 	.word	0x00000430


	//   ....[8]....
        /*00f0*/ 	.word	0x00000480


	//   ....[9]....
        /*00f4*/ 	.word	0x000004b0


	//   ....[10]....
        /*00f8*/ 	.word	0x00000550


	//   ....[11]....
        /*00fc*/ 	.word	0x00000560


	//   ....[12]....
        /*0100*/ 	.word	0x00000590


	//   ....[13]....
        /*0104*/ 	.word	0x000005a0


	//   ....[14]....
        /*0108*/ 	.word	0x000005d0


	//   ....[15]....
        /*010c*/ 	.word	0x000005e0


	//   ....[16]....
        /*0110*/ 	.word	0x00000610


	//   ....[17]....
        /*0114*/ 	.word	0x00000620


	//   ....[18]....
        /*0118*/ 	.word	0x00000660


	//   ....[19]....
        /*011c*/ 	.word	0x00000670


	//----- nvinfo : EIATTR_VRC_CTA_INIT_COUNT
	.align		4
.L_81:
        /*0120*/ 	.byte	0x02, 0x4a
	.zero		1
	.zero		1


	//----- nvinfo : EIATTR_EXIT_INSTR_OFFSETS
	.align		4
        /*0124*/ 	.byte	0x04, 0x1c
        /*0126*/ 	.short	(.L_83 - .L_82)


	//   ....[0]....
.L_82:
        /*0128*/ 	.word	0x00000060


	//   ....[1]....
        /*012c*/ 	.word	0x00000680


	//   ....[2]....
        /*0130*/ 	.word	0x00000740


	//----- nvinfo : EIATTR_CRS_STACK_SIZE
	.align		4
.L_83:
        /*0134*/ 	.byte	0x04, 0x1e
        /*0136*/ 	.short	(.L_85 - .L_84)
.L_84:
        /*0138*/ 	.word	0x00000000


	//----- nvinfo : EIATTR_CBANK_PARAM_SIZE
	.align		4
.L_85:
        /*013c*/ 	.byte	0x03, 0x19
        /*013e*/ 	.short	0x0028


	//----- nvinfo : EIATTR_PARAM_CBANK
	.align		4
        /*0140*/ 	.byte	0x04, 0x0a
        /*0142*/ 	.short	(.L_87 - .L_86)
	.align		4
.L_86:
        /*0144*/ 	.word	index@(.nv.constant0.popcount_pairwise_kernel)
        /*0148*/ 	.short	0x0380
        /*014a*/ 	.short	0x0028


	//----- nvinfo : EIATTR_SW_WAR
	.align		4
.L_87:
        /*014c*/ 	.byte	0x04, 0x36
        /*014e*/ 	.short	(.L_89 - .L_88)
.L_88:
        /*0150*/ 	.word	0x00000008
.L_89:


//--------------------- .nv.callgraph             --------------------------
	.section	.nv.callgraph,"",@"SHT_CUDA_CALLGRAPH"
	.align	4
	.sectionentsize	8
	.align		4
        /*0000*/ 	.word	0x00000000
	.align		4
        /*0004*/ 	.word	0xffffffff
	.align		4
        /*0008*/ 	.word	0x00000000
	.align		4
        /*000c*/ 	.word	0xfffffffe
	.align		4
        /*0010*/ 	.word	0x00000000
	.align		4
        /*0014*/ 	.word	0xfffffffd
	.align		4
        /*0018*/ 	.word	0x00000000
	.align		4
        /*001c*/ 	.word	0xfffffffc


//--------------------- .text.ewah_decompress_kernel --------------------------
	.section	.text.ewah_decompress_kernel,"ax",@progbits
	.align	128
        .global         ewah_decompress_kernel
        .type           ewah_decompress_kernel,@function
        .size           ewah_decompress_kernel,(.L_x_20 - ewah_decompress_kernel)
        .other          ewah_decompress_kernel,@"STO_CUDA_ENTRY STV_DEFAULT"
ewah_decompress_kernel:
.text.ewah_decompress_kernel:
[----:B------:R-:W-:Y:S01]  /*0000*/  LDC R1, c[0x0][0x37c] ;  /* 0x0000df00ff017b82 */ /* 0x000fe20000000800 */
[----:B------:R-:W0:Y:S02]  /*0010*/  S2R R0, SR_TID.X ;  /* 0x0000000000007919 */ /* 0x000e240000002100 */
[----:B0-----:R-:W-:-:S13]  /*0020*/  ISETP.NE.AND P0, PT, R0, RZ, PT ;  /* 0x000000ff0000720c */ /* 0x001fda0003f05270 */
[----:B------:R-:W-:Y:S05]  /*0030*/  @P0 EXIT ;  /* 0x000000000000094d */ /* 0x000fea0003800000 */
[----:B------:R-:W0:Y:S01]  /*0040*/  LDCU.64 UR4, c[0x0][0x388] ;  /* 0x00007100ff0477ac */ /* 0x000e220008000a00 */
[----:B------:R-:W-:Y:S01]  /*0050*/  IMAD.MOV.U32 R0, RZ, RZ, RZ ;  /* 0x000000ffff007224 */ /* 0x000fe200078e00ff */
[----:B------:R-:W1:Y:S01]  /*0060*/  LDCU.64 UR6, c[0x0][0x358] ;  /* 0x00006b00ff0677ac */ /* 0x000e620008000a00 */
[----:B0-----:R-:W-:Y:S02]  /*0070*/  UMOV UR9, UR5 ;  /* 0x0000000500097c82 */ /* 0x001fe40008000000 */
[----:B------:R-:W-:-:S04]  /*0080*/  UISETP.LT.AND UP0, UPT, UR4, UR9, UPT ;  /* 0x000000090400728c */ /* 0x000fc8000bf01270 */
[----:B------:R-:W-:-:S04]  /*0090*/  USEL UR4, UR4, UR9, UP0 ;  /* 0x0000000904047287 */ /* 0x000fc80008000000 */
[----:B------:R-:W-:-:S09]  /*00a0*/  UISETP.GE.AND UP0, UPT, UR4, 0x1, UPT ;  /* 0x000000010400788c */ /* 0x000fd2000bf06270 */
[----:B-1----:R-:W-:Y:S05]  /*00b0*/  BRA.U !UP0, `(.L_x_0) ;  /* 0x0000000108bc7547 */ /* 0x002fea000b800000 */
[----:B------:R-:W-:Y:S02]  /*00c0*/  IMAD.MOV.U32 R0, RZ, RZ, RZ ;  /* 0x000000ffff007224 */ /* 0x000fe400078e00ff */
[----:B------:R-:W-:-:S07]  /*00d0*/  IMAD.MOV.U32 R13, RZ, RZ, RZ ;  /* 0x000000ffff0d7224 */ /* 0x000fce00078e00ff */
.L_x_5:
[----:B------:R-:W0:Y:S01]  /*00e0*/  LDC.64 R2, c[0x0][0x380] ;  /* 0x0000e000ff027b82 */ /* 0x000e220000000a00 */
[----:B-1----:R-:W1:Y:S01]  /*00f0*/  LDCU.64 UR8, c[0x0][0x388] ;  /* 0x00007100ff0877ac */ /* 0x002e620008000a00 */
[----:B0-----:R-:W-:-:S05]  /*0100*/  IMAD.WIDE R4, R13, 0x8, R2 ;  /* 0x000000080d047825 */ /* 0x001fca00078e0202 */
[----:B------:R-:W2:Y:S01]  /*0110*/  LDG.E.64.CONSTANT R10, desc[UR6][R4.64] ;  /* 0x00000006040a7981 */ /* 0x000ea2000c1e9b00 */
[----:B------:R-:W-:-:S05]  /*0120*/  VIADD R13, R13, 0x1 ;  /* 0x000000010d0d7836 */ /* 0x000fca0000000000 */
[----:B-1----:R-:W-:Y:S02]  /*0130*/  ISETP.GE.AND P1, PT, R13, UR8, PT ;  /* 0x000000080d007c0c */ /* 0x002fe4000bf26270 */
[C---:B--2---:R-:W-:Y:S02]  /*0140*/  SHF.R.U64 R12, R10.reuse, 0x1, R11 ;  /* 0x000000010a0c7819 */ /* 0x044fe4000000120b */
[----:B------:R-:W-:Y:S02]  /*0150*/  ISETP.LT.U32.AND P0, PT, R10, RZ, PT ;  /* 0x000000ff0a00720c */ /* 0x000fe40003f01070 */
[----:B------:R-:W-:-:S13]  /*0160*/  ISETP.NE.AND P2, PT, R12, RZ, PT ;  /* 0x000000ff0c00720c */ /* 0x000fda0003f45270 */
[----:B------:R-:W-:Y:S05]  /*0170*/  @!P2 BRA `(.L_x_1) ;  /* 0x000000000034a947 */ /* 0x000fea0003800000 */
[----:B------:R-:W0:Y:S01]  /*0180*/  LDC.64 R8, c[0x0][0x390] ;  /* 0x0000e400ff087b82 */ /* 0x000e220000000a00 */
[----:B------:R-:W-:Y:S01]  /*0190*/  LOP3.LUT R6, R10, 0x1, RZ, 0xc0, !PT ;  /* 0x000000010a067812 */ /* 0x000fe200078ec0ff */
[----:B------:R-:W1:Y:S03]  /*01a0*/  LDCU UR5, c[0x0][0x38c] ;  /* 0x00007180ff0577ac */ /* 0x000e660008000800 */
[----:B------:R-:W-:Y:S01]  /*01b0*/  IADD3 R6, P2, PT, RZ, -R6, RZ ;  /* 0x80000006ff067210 */ /* 0x000fe20007f5e0ff */
[----:B------:R-:W-:-:S04]  /*01c0*/  UMOV UR4, URZ ;  /* 0x000000ff00047c82 */ /* 0x000fc80008000000 */
[----:B------:R-:W-:-:S08]  /*01d0*/  IMAD.X R7, RZ, RZ, -0x1, P2 ;  /* 0xffffffffff077424 */ /* 0x000fd000010e06ff */
.L_x_2:
[----:B0-----:R-:W-:Y:S01]  /*01e0*/  IMAD.WIDE R4, R0, 0x8, R8 ;  /* 0x0000000800047825 */ /* 0x001fe200078e0208 */
[----:B------:R-:W-:-:S03]  /*01f0*/  UIADD3 UR4, UPT, UPT, UR4, 0x1, URZ ;  /* 0x0000000104047890 */ /* 0x000fc6000fffe0ff */
[----:B------:R-:W-:Y:S01]  /*0200*/  VIADD R0, R0, 0x1 ;  /* 0x0000000100007836 */ /* 0x000fe20000000000 */
[----:B------:R2:W-:Y:S02]  /*0210*/  STG.E.64 desc[UR6][R4.64], R6 ;  /* 0x0000000604007986 */ /* 0x0005e4000c101b06 */
[----:B------:R-:W-:Y:S02]  /*0220*/  ISETP.LE.U32.AND P2, PT, R12, UR4, PT ;  /* 0x000000040c007c0c */ /* 0x000fe4000bf43070 */
[----:B-1----:R-:W-:-:S13]  /*0230*/  ISETP.LT.AND P3, PT, R0, UR5, PT ;  /* 0x0000000500007c0c */ /* 0x002fda000bf61270 */
[----:B--2---:R-:W-:Y:S05]  /*0240*/  @!P2 BRA P3, `(.L_x_2) ;  /* 0xfffffffc00e4a947 */ /* 0x004fea000183ffff */
.L_x_1:
[----:B------:R-:W-:-:S04]  /*0250*/  ISETP.GE.OR P1, PT, R0, UR9, P1 ;  /* 0x0000000900007c0c */ /* 0x000fc80008f26670 */
[----:B------:R-:W-:-:S13]  /*0260*/  ISETP.LT.U32.OR.EX P0, PT, R11, 0x2, P1, P0 ;  /* 0x000000020b00780c */ /* 0x000fda0000f01500 */
[----:B------:R-:W-:Y:S05]  /*0270*/  @P0 BRA `(.L_x_3) ;  /* 0x0000000000400947 */ /* 0x000fea0003800000 */
[----:B------:R-:W0:Y:S01]  /*0280*/  LDC.64 R8, c[0x0][0x390] ;  /* 0x0000e400ff087b82 */ /* 0x000e220000000a00 */
[----:B------:R-:W-:Y:S01]  /*0290*/  SHF.R.U32.HI R10, RZ, 0x1, R11 ;  /* 0x00000001ff0a7819 */ /* 0x000fe2000001160b */
[----:B------:R-:W-:Y:S01]  /*02a0*/  IMAD.MOV.U32 R11, RZ, RZ, R0 ;  /* 0x000000ffff0b7224 */ /* 0x000fe200078e0000 */
[----:B------:R-:W-:-:S06]  /*02b0*/  UMOV UR4, URZ ;  /* 0x000000ff00047c82 */ /* 0x000fcc0008000000 */
.L_x_4:
[----:B-1----:R-:W-:-:S06]  /*02c0*/  IMAD.WIDE R4, R13, 0x8, R2 ;  /* 0x000000080d047825 */ /* 0x002fcc00078e0202 */
[----:B------:R-:W2:Y:S01]  /*02d0*/  LDG.E.64.CONSTANT R4, desc[UR6][R4.64] ;  /* 0x0000000604047981 */ /* 0x000ea2000c1e9b00 */
[----:B------:R-:W-:Y:S01]  /*02e0*/  VIADD R13, R13, 0x1 ;  /* 0x000000010d0d7836 */ /* 0x000fe20000000000 */
[----:B------:R-:W-:Y:S01]  /*02f0*/  UIADD3 UR4, UPT, UPT, UR4, 0x1, URZ ;  /* 0x0000000104047890 */ /* 0x000fe2000fffe0ff */
[----:B0-----:R-:W-:-:S03]  /*0300*/  IMAD.WIDE R6, R11, 0x8, R8 ;  /* 0x000000080b067825 */ /* 0x001fc600078e0208 */
[----:B------:R-:W-:Y:S01]  /*0310*/  ISETP.GE.AND P0, PT, R13, UR8, PT ;  /* 0x000000080d007c0c */ /* 0x000fe2000bf06270 */
[----:B------:R-:W-:Y:S01]  /*0320*/  VIADD R11, R11, 0x1 ;  /* 0x000000010b0b7836 */ /* 0x000fe20000000000 */
[----:B------:R-:W-:-:S03]  /*0330*/  ISETP.GT.U32.AND P1, PT, R10, UR4, PT ;  /* 0x000000040a007c0c */ /* 0x000fc6000bf24070 */
[----:B------:R-:W-:Y:S01]  /*0340*/  IMAD.MOV.U32 R0, RZ, RZ, R11 ;  /* 0x000000ffff007224 */ /* 0x000fe200078e000b */
[----:B------:R-:W-:Y:S01]  /*0350*/  ISETP.LT.AND P0, PT, R11, UR9, !P0 ;  /* 0x000000090b007c0c */ /* 0x000fe2000c701270 */
[----:B--2---:R1:W-:-:S12]  /*0360*/  STG.E.64 desc[UR6][R6.64], R4 ;  /* 0x0000000406007986 */ /* 0x0043d8000c101b06 */
[----:B------:R-:W-:Y:S05]  /*0370*/  @P0 BRA P1, `(.L_x_4) ;  /* 0xfffffffc00d00947 */ /* 0x000fea000083ffff */
.L_x_3:
[----:B------:R-:W-:Y:S02]  /*0380*/  ISETP.GE.AND P0, PT, R0, UR9, PT ;  /* 0x0000000900007c0c */ /* 0x000fe4000bf06270 */
[----:B------:R-:W-:-:S13]  /*0390*/  ISETP.LT.AND P1, PT, R13, UR8, PT ;  /* 0x000000080d007c0c */ /* 0x000fda000bf21270 */
[----:B------:R-:W-:Y:S05]  /*03a0*/  @!P0 BRA P1, `(.L_x_5) ;  /* 0xfffffffc004c8947 */ /* 0x000fea000083ffff */
.L_x_0:
[----:B------:R-:W-:-:S13]  /*03b0*/  ISETP.GE.AND P0, PT, R0, UR9, PT ;  /* 0x0000000900007c0c */ /* 0x000fda000bf06270 */
[----:B------:R-:W-:Y:S05]  /*03c0*/  @P0 EXIT ;  /* 0x000000000000094d */ /* 0x000fea0003800000 */
[C---:B------:R-:W-:Y:S01]  /*03d0*/  VIADD R2, R0.reuse, -UR9 ;  /* 0x8000000900027c36 */ /* 0x040fe20008000000 */
[----:B-1----:R-:W-:-:S04]  /*03e0*/  IADD3 R7, PT, PT, -R0, UR9, RZ ;  /* 0x0000000900077c10 */ /* 0x002fc8000fffe1ff */
[----:B------:R-:W-:Y:S02]  /*03f0*/  ISETP.GT.U32.AND P0, PT, R2, -0x10, PT ;  /* 0xfffffff00200780c */ /* 0x000fe40003f04070 */
[----:B------:R-:W-:-:S04]  /*0400*/  LOP3.LUT R8, R7, 0xf, RZ, 0xc0, !PT ;  /* 0x0000000f07087812 */ /* 0x000fc800078ec0ff */
[----:B------:R-:W-:-:S07]  /*0410*/  ISETP.NE.AND P1, PT, R8, RZ, PT ;  /* 0x000000ff0800720c */ /* 0x000fce0003f25270 */
[----:B------:R-:W-:Y:S06]  /*0420*/  @P0 BRA `(.L_x_6) ;  /* 0x0000000000680947 */ /* 0x000fec0003800000 */
[----:B------:R-:W0:Y:S01]  /*0430*/  LDC.64 R4, c[0x0][0x390] ;  /* 0x0000e400ff047b82 */ /* 0x000e220000000a00 */
[----:B------:R-:W-:-:S05]  /*0440*/  LOP3.LUT R2, R7, 0xfffffff0, RZ, 0xc0, !PT ;  /* 0xfffffff007027812 */ /* 0x000fca00078ec0ff */
[----:B------:R-:W-:Y:S01]  /*0450*/  IMAD.MOV R6, RZ, RZ, -R2 ;  /* 0x000000ffff067224 */ /* 0x000fe200078e0a02 */
[----:B0-----:R-:W-:-:S05]  /*0460*/  IADD3 R4, P0, PT, R4, 0x40, RZ ;  /* 0x0000004004047810 */ /* 0x001fca0007f1e0ff */
[----:B------:R-:W-:-:S08]  /*0470*/  IMAD.X R5, RZ, RZ, R5, P0 ;  /* 0x000000ffff057224 */ /* 0x000fd000000e0605 */
.L_x_7:
[----:B------:R-:W-:Y:S02]  /*0480*/  VIADD R6, R6, 0x10 ;  /* 0x0000001006067836 */ /* 0x000fe40000000000 */
[----:B0-----:R-:W-:-:S03]  /*0490*/  IMAD.WIDE R2, R0, 0x8, R4 ;  /* 0x0000000800027825 */ /* 0x001fc600078e0204 */
[----:B------:R-:W-:Y:S01]  /*04a0*/  ISETP.NE.AND P0, PT, R6, RZ, PT ;  /* 0x000000ff0600720c */ /* 0x000fe20003f05270 */
[----:B------:R-:W-:Y:S01]  /*04b0*/  VIADD R0, R0, 0x10 ;  /* 0x0000001000007836 */ /* 0x000fe20000000000 */
[----:B------:R0:W-:Y:S04]  /*04c0*/  STG.E.64 desc[UR6][R2.64+-0x40], RZ ;  /* 0xffffc0ff02007986 */ /* 0x0001e8000c101b06 */
        /* <DEDUP_REMOVED lines=14> */
[----:B------:R0:W-:Y:S01]  /*05b0*/  STG.E.64 desc[UR6][R2.64+0x38], RZ ;  /* 0x000038ff02007986 */ /* 0x0001e2000c101b06 */
[----:B------:R-:W-:Y:S05]  /*05c0*/  @P0 BRA `(.L_x_7) ;  /* 0xfffffffc00ac0947 */ /* 0x000fea000383ffff */
.L_x_6:
[----:B------:R-:W-:Y:S05]  /*05d0*/  @!P1 EXIT ;  /* 0x000000000000994d */ /* 0x000fea0003800000 */
[----:B------:R-:W-:Y:S02]  /*05e0*/  ISETP.GE.U32.AND P0, PT, R8, 0x8, PT ;  /* 0x000000080800780c */ /* 0x000fe40003f06070 */
[----:B------:R-:W-:-:S04]  /*05f0*/  LOP3.LUT R4, R7, 0x7, RZ, 0xc0, !PT ;  /* 0x0000000707047812 */ /* 0x000fc800078ec0ff */
[----:B------:R-:W-:-:S07]  /*0600*/  ISETP.NE.AND P1, PT, R4, RZ, PT ;  /* 0x000000ff0400720c */ /* 0x000fce0003f25270 */
[----:B------:R-:W-:Y:S06]  /*0610*/  @!P0 BRA `(.L_x_8) ;  /* 0x00000000002c8947 */ /* 0x000fec0003800000 */
[----:B0-----:R-:W0:Y:S02]  /*0620*/  LDC.64 R2, c[0x0][0x390] ;  /* 0x0000e400ff027b82 */ /* 0x001e240000000a00 */
[----:B0-----:R-:W-:-:S04]  /*0630*/  IMAD.WIDE R2, R0, 0x8, R2 ;  /* 0x0000000800027825 */ /* 0x001fc800078e0202 */
        /* <DEDUP_REMOVED lines=8> */
[----:B------:R1:W-:Y:S02]  /*06c0*/  STG.E.64 desc[UR6][R2.64+0x38], RZ ;  /* 0x000038ff02007986 */ /* 0x0003e4000c101b06 */
.L_x_8:
[----:B------:R-:W-:Y:S05]  /*06d0*/  @!P1 EXIT ;  /* 0x000000000000994d */ /* 0x000fea0003800000 */
[----:B------:R-:W-:Y:S02]  /*06e0*/  ISETP.GE.U32.AND P0, PT, R4, 0x4, PT ;  /* 0x000000040400780c */ /* 0x000fe40003f06070 */
[----:B------:R-:W-:-:S04]  /*06f0*/  LOP3.LUT R6, R7, 0x3, RZ, 0xc0, !PT ;  /* 0x0000000307067812 */ /* 0x000fc800078ec0ff */
[----:B------:R-:W-:-:S07]  /*0700*/  ISETP.NE.AND P1, PT, R6, RZ, PT ;  /* 0x000000ff0600720c */ /* 0x000fce0003f25270 */
[----:B------:R-:W-:Y:S06]  /*0710*/  @!P0 BRA `(.L_x_9) ;  /* 0x00000000001c8947 */ /* 0x000fec0003800000 */
[----:B01----:R-:W0:Y:S02]  /*0720*/  LDC.64 R2, c[0x0][0x390] ;  /* 0x0000e400ff027b82 */ /* 0x003e240000000a00 */
[----:B0-----:R-:W-:-:S04]  /*0730*/  IMAD.WIDE R2, R0, 0x8, R2 ;  /* 0x0000000800027825 */ /* 0x001fc800078e0202 */
[----:B------:R-:W-:Y:S01]  /*0740*/  VIADD R0, R0, 0x4 ;  /* 0x0000000400007836 */ /* 0x000fe20000000000 */
[----:B------:R2:W-:Y:S04]  /*0750*/  STG.E.64 desc[UR6][R2.64], RZ ;  /* 0x000000ff02007986 */ /* 0x0005e8000c101b06 */
[----:B------:R2:W-:Y:S04]  /*0760*/  STG.E.64 desc[UR6][R2.64+0x8], RZ ;  /* 0x000008ff02007986 */ /* 0x0005e8000c101b06 */
[----:B------:R2:W-:Y:S04]  /*0770*/  STG.E.64 desc[UR6][R2.64+0x10], RZ ;  /* 0x000010ff02007986 */ /* 0x0005e8000c101b06 */
[----:B------:R2:W-:Y:S02]  /*0780*/  STG.E.64 desc[UR6][R2.64+0x18], RZ ;  /* 0x000018ff02007986 */ /* 0x0005e4000c101b06 */
.L_x_9:
[----:B------:R-:W-:Y:S05]  /*0790*/  @!P1 EXIT ;  /* 0x000000000000994d */ /* 0x000fea0003800000 */
[----:B012---:R-:W0:Y:S01]  /*07a0*/  LDC.64 R2, c[0x0][0x390] ;  /* 0x0000e400ff027b82 */ /* 0x007e220000000a00 */
[----:B------:R-:W-:-:S07]  /*07b0*/  IMAD.MOV R6, RZ, RZ, -R6 ;  /* 0x000000ffff067224 */ /* 0x000fce00078e0a06 */
.L_x_10:
[----:B------:R-:W-:Y:S02]  /*07c0*/  VIADD R6, R6, 0x1 ;  /* 0x0000000106067836 */ /* 0x000fe40000000000 */
[----:B0-----:R-:W-:-:S03]  /*07d0*/  IMAD.WIDE R4, R0, 0x8, R2 ;  /* 0x0000000800047825 */ /* 0x001fc600078e0202 */
[----:B------:R-:W-:Y:S01]  /*07e0*/  ISETP.NE.AND P0, PT, R6, RZ, PT ;  /* 0x000000ff0600720c */ /* 0x000fe20003f05270 */
[----:B------:R-:W-:Y:S01]  /*07f0*/  VIADD R0, R0, 0x1 ;  /* 0x0000000100007836 */ /* 0x000fe20000000000 */
[----:B------:R1:W-:Y:S11]  /*0800*/  STG.E.64 desc[UR6][R4.64], RZ ;  /* 0x000000ff04007986 */ /* 0x0003f6000c101b06 */
[----:B-1----:R-:W-:Y:S05]  /*0810*/  @P0 BRA `(.L_x_10) ;  /* 0xfffffffc00e80947 */ /* 0x002fea000383ffff */
[----:B------:R-:W-:Y:S05]  /*0820*/  EXIT ;  /* 0x000000000000794d */ /* 0x000fea0003800000 */
.L_x_11:
[----:B------:R-:W-:-:S00]  /*0830*/  BRA `(.L_x_11) ;  /* 0xfffffffc00fc7947 */ /* 0x000fc0000383ffff */
[----:B------:R-:W-:-:S00]  /*0840*/  NOP ;  /* 0x0000000000007918 */ /* 0x000fc00000000000 */
        /* <DEDUP_REMOVED lines=11> */
.L_x_20:


//--------------------- .text.popcount_weighted_kernel --------------------------
	.section	.text.popcount_weighted_kernel,"ax",@progbits
	.align	128
        .global         popcount_weighted_kernel
        .type           popcount_weighted_kernel,@function
        .size           popcount_weighted_kernel,(.L_x_21 - popcount_weighted_kernel)
        .other          popcount_weighted_kernel,@"STO_CUDA_ENTRY STV_DEFAULT"
popcount_weighted_kernel:
.text.popcount_weighted_kernel:
[----:B------:R-:W-:Y:S08]  /*0000*/  LDC R1, c[0x0][0x37c] ;  /* 0x0000df00ff017b82 */ /* 0x000ff00000000800 */
[----:B------:R-:W0:Y:S08]  /*0010*/  S2UR UR11, SR_CTAID.Y ;  /* 0x00000000000b79c3 */ /* 0x000e300000002600 */
[----:B------:R-:W0:Y:S08]  /*0020*/  LDC R0, c[0x0][0x3a8] ;  /* 0x0000ea00ff007b82 */ /* 0x000e300000000800 */
[----:B------:R-:W1:Y:S08]  /*0030*/  S2UR UR10, SR_CTAID.X ;  /* 0x00000000000a79c3 */ /* 0x000e700000002500 */
[----:B------:R-:W1:Y:S01]  /*0040*/  LDC R2, c[0x0][0x390] ;  /* 0x0000e400ff027b82 */ /* 0x000e620000000800 */
[----:B0-----:R-:W-:-:S04]  /*0050*/  ISETP.LE.AND P0, PT, R0, UR11, PT ;  /* 0x0000000b00007c0c */ /* 0x001fc8000bf03270 */
[----:B-1----:R-:W-:-:S13]  /*0060*/  ISETP.LE.OR P0, PT, R2, UR10, P0 ;  /* 0x0000000a02007c0c */ /* 0x002fda0008703670 */
[----:B------:R-:W-:Y:S05]  /*0070*/  @P0 EXIT ;  /* 0x000000000000094d */ /* 0x000fea0003800000 */
[----:B------:R-:W0:Y:S01]  /*0080*/  S2R R0, SR_TID.X ;  /* 0x0000000000007919 */ /* 0x000e220000002100 */
[----:B------:R-:W0:Y:S01]  /*0090*/  LDC R13, c[0x0][0x394] ;  /* 0x0000e500ff0d7b82 */ /* 0x000e220000000800 */
[----:B------:R-:W1:Y:S01]  /*00a0*/  LDCU.64 UR12, c[0x0][0x358] ;  /* 0x00006b00ff0c77ac */ /* 0x000e620008000a00 */
[----:B------:R-:W-:Y:S01]  /*00b0*/  BSSY.RECONVERGENT B0, `(.L_x_12) ;  /* 0x0000025000007945 */ /* 0x000fe20003800200 */
[----:B------:R-:W-:Y:S01]  /*00c0*/  CS2R R8, SRZ ;  /* 0x0000000000087805 */ /* 0x000fe2000001ff00 */
[----:B------:R-:W2:Y:S01]  /*00d0*/  LDCU.64 UR6, c[0x0][0x380] ;  /* 0x00007000ff0677ac */ /* 0x000ea20008000a00 */
[----:B------:R-:W3:Y:S01]  /*00e0*/  LDCU.64 UR8, c[0x0][0x398] ;  /* 0x00007300ff0877ac */ /* 0x000ee20008000a00 */
[----:B0-----:R-:W-:-:S13]  /*00f0*/  ISETP.GE.AND P0, PT, R0, R13, PT ;  /* 0x0000000d0000720c */ /* 0x001fda0003f06270 */
[----:B-123--:R-:W-:Y:S05]  /*0100*/  @P0 BRA `(.L_x_13) ;  /* 0x00000000007c0947 */ /* 0x00efea0003800000 */
[----:B------:R-:W0:Y:S01]  /*0110*/  LDC R12, c[0x0][0x360] ;  /* 0x0000d800ff0c7b82 */ /* 0x000e220000000800 */
[----:B------:R-:W-:Y:S01]  /*0120*/  SHF.R.S32.HI R6, RZ, 0x1f, R13 ;  /* 0x0000001fff067819 */ /* 0x000fe2000001140d */
[----:B------:R-:W-:Y:S01]  /*0130*/  IMAD.WIDE.U32 R2, R13, UR11, RZ ;  /* 0x0000000b0d027c25 */ /* 0x000fe2000f8e00ff */
[----:B------:R-:W-:-:S03]  /*0140*/  CS2R R8, SRZ ;  /* 0x0000000000087805 */ /* 0x000fc6000001ff00 */
[----:B------:R-:W-:-:S04]  /*0150*/  IMAD.WIDE.U32 R4, R13, UR10, RZ ;  /* 0x0000000a0d047c25 */ /* 0x000fc8000f8e00ff */
[C---:B------:R-:W-:Y:S02]  /*0160*/  IMAD R7, R6.reuse, UR11, RZ ;  /* 0x0000000b06077c24 */ /* 0x040fe4000f8e02ff */
[----:B------:R-:W-:Y:S02]  /*0170*/  IMAD R11, R6, UR10, RZ ;  /* 0x0000000a060b7c24 */ /* 0x000fe4000f8e02ff */
[----:B------:R-:W-:Y:S02]  /*0180*/  IMAD.MOV.U32 R15, RZ, RZ, R0 ;  /* 0x000000ffff0f7224 */ /* 0x000fe400078e0000 */
[----:B------:R-:W-:Y:S02]  /*0190*/  IMAD.IADD R16, R3, 0x1, R7 ;  /* 0x0000000103107824 */ /* 0x000fe400078e0207 */
[----:B------:R-:W-:-:S07]  /*01a0*/  IMAD.IADD R14, R5, 0x1, R11 ;  /* 0x00000001050e7824 */ /* 0x000fce00078e020b */
.L_x_14:
[----:B------:R-:W-:Y:S02]  /*01b0*/  SHF.R.S32.HI R7, RZ, 0x1f, R15 ;  /* 0x0000001fff077819 */ /* 0x000fe4000001140f */
[C---:B------:R-:W-:Y:S02]  /*01c0*/  IADD3 R17, P0, PT, R15.reuse, R4, RZ ;  /* 0x000000040f117210 */ /* 0x040fe40007f1e0ff */
[----:B------:R-:W-:-:S03]  /*01d0*/  IADD3 R11, P1, PT, R15, R2, RZ ;  /* 0x000000020f0b7210 */ /* 0x000fc60007f3e0ff */
[----:B------:R-:W-:Y:S01]  /*01e0*/  IMAD.X R20, R7, 0x1, R14, P0 ;  /* 0x0000000107147824 */ /* 0x000fe200000e060e */
[----:B------:R-:W-:Y:S01]  /*01f0*/  LEA R6, P0, R17, UR6, 0x3 ;  /* 0x0000000611067c11 */ /* 0x000fe2000f8018ff */
[----:B------:R-:W-:Y:S01]  /*0200*/  IMAD.X R18, R7, 0x1, R16, P1 ;  /* 0x0000000107127824 */ /* 0x000fe200008e0610 */
[----:B------:R-:W-:Y:S02]  /*0210*/  LEA R10, P1, R11, UR8, 0x3 ;  /* 0x000000080b0a7c11 */ /* 0x000fe4000f8218ff */
[----:B------:R-:W-:Y:S02]  /*0220*/  LEA.HI.X R7, R17, UR7, R20, 0x3, P0 ;  /* 0x0000000711077c11 */ /* 0x000fe400080f1c14 */
[----:B------:R-:W-:-:S04]  /*0230*/  LEA.HI.X R11, R11, UR9, R18, 0x3, P1 ;  /* 0x000000090b0b7c11 */ /* 0x000fc800088f1c12 */
[----:B------:R-:W2:Y:S04]  /*0240*/  LDG.E.64.CONSTANT R6, desc[UR12][R6.64] ;  /* 0x0000000c06067981 */ /* 0x000ea8000c1e9b00 */
[----:B------:R-:W2:Y:S01]  /*0250*/  LDG.E.64.CONSTANT R10, desc[UR12][R10.64] ;  /* 0x0000000c0a0a7981 */ /* 0x000ea2000c1e9b00 */
[----:B0-----:R-:W-:-:S05]  /*0260*/  IMAD.IADD R15, R12, 0x1, R15 ;  /* 0x000000010c0f7824 */ /* 0x001fca00078e020f */
[----:B------:R-:W-:Y:S02]  /*0270*/  ISETP.GE.AND P0, PT, R15, R13, PT ;  /* 0x0000000d0f00720c */ /* 0x000fe40003f06270 */
[----:B--2---:R-:W-:Y:S02]  /*0280*/  LOP3.LUT R17, R10, R6, RZ, 0xc0, !PT ;  /* 0x000000060a117212 */ /* 0x004fe400078ec0ff */
[----:B------:R-:W-:-:S04]  /*0290*/  LOP3.LUT R19, R11, R7, RZ, 0xc0, !PT ;  /* 0x000000070b137212 */ /* 0x000fc800078ec0ff */
[----:B------:R-:W-:Y:S08]  /*02a0*/  POPC R17, R17 ;  /* 0x0000001100117309 */ /* 0x000ff00000000000 */
[----:B------:R-:W0:Y:S02]  /*02b0*/  POPC R18, R19 ;  /* 0x0000001300127309 */ /* 0x000e240000000000 */
[----:B0-----:R-:W-:-:S05]  /*02c0*/  IMAD.IADD R18, R17, 0x1, R18 ;  /* 0x0000000111127824 */ /* 0x001fca00078e0212 */
[----:B------:R-:W-:-:S05]  /*02d0*/  IADD3 R9, P1, PT, R18, R9, RZ ;  /* 0x0000000912097210 */ /* 0x000fca0007f3e0ff */
[----:B------:R-:W-:Y:S01]  /*02e0*/  IMAD.X R8, RZ, RZ, R8, P1 ;  /* 0x000000ffff087224 */ /* 0x000fe200008e0608 */
[----:B------:R-:W-:Y:S07]  /*02f0*/  @!P0 BRA `(.L_x_14) ;  /* 0xfffffffc00ac8947 */ /* 0x000fee000383ffff */
.L_x_13:
[----:B------:R-:W-:Y:S05]  /*0300*/  BSYNC.RECONVERGENT B0 ;  /* 0x0000000000007941 */ /* 0x000fea0003800200 */
.L_x_12:
[----:B------:R-:W0:Y:S01]  /*0310*/  SHFL.DOWN PT, R2, R9, 0x10, 0x1f ;  /* 0x0a001f0009027f89 */ /* 0x000e2200000e0000 */
[----:B------:R-:W1:Y:S01]  /*0320*/  LDCU UR4, c[0x0][0x360] ;  /* 0x00006c00ff0477ac */ /* 0x000e620008000800 */
[----:B------:R-:W-:Y:S02]  /*0330*/  LOP3.LUT P1, RZ, R0, 0x1f, RZ, 0xc0, !PT ;  /* 0x0000001f00ff7812 */ /* 0x000fe4000782c0ff */
[----:B------:R-:W2:Y:S01]  /*0340*/  SHFL.DOWN PT, R3, R8, 0x10, 0x1f ;  /* 0x0a001f0008037f89 */ /* 0x000ea200000e0000 */
[----:B-1----:R-:W-:Y:S01]  /*0350*/  USHF.R.U32.HI UR4, URZ, 0x5, UR4 ;  /* 0x00000005ff047899 */ /* 0x002fe20008011604 */
[----:B0-----:R-:W-:-:S05]  /*0360*/  IADD3 R6, P0, PT, R2, R9, RZ ;  /* 0x0000000902067210 */ /* 0x001fca0007f1e0ff */
[----:B--2---:R-:W-:Y:S02]  /*0370*/  IMAD.X R11, R3, 0x1, R8, P0 ;  /* 0x00000001030b7824 */ /* 0x004fe400000e0608 */
[----:B------:R-:W0:Y:S04]  /*0380*/  SHFL.DOWN PT, R3, R6, 0x8, 0x1f ;  /* 0x09001f0006037f89 */ /* 0x000e2800000e0000 */
[----:B------:R-:W1:Y:S01]  /*0390*/  SHFL.DOWN PT, R2, R11, 0x8, 0x1f ;  /* 0x09001f000b027f89 */ /* 0x000e6200000e0000 */
[----:B0-----:R-:W-:Y:S02]  /*03a0*/  IADD3 R4, P0, PT, R3, R6, RZ ;  /* 0x0000000603047210 */ /* 0x001fe40007f1e0ff */
[----:B------:R-:W0:Y:S03]  /*03b0*/  @!P1 S2R R6, SR_CgaCtaId ;  /* 0x0000000000069919 */ /* 0x000e260000008800 */
[----:B-1----:R-:W-:Y:S01]  /*03c0*/  IMAD.X R7, R2, 0x1, R11, P0 ;  /* 0x0000000102077824 */ /* 0x002fe200000e060b */
[----:B------:R-:W1:Y:S04]  /*03d0*/  SHFL.DOWN PT, R3, R4, 0x4, 0x1f ;  /* 0x08801f0004037f89 */ /* 0x000e6800000e0000 */
[----:B------:R-:W2:Y:S01]  /*03e0*/  SHFL.DOWN PT, R2, R7, 0x4, 0x1f ;  /* 0x08801f0007027f89 */ /* 0x000ea200000e0000 */
[----:B-1----:R-:W-:-:S05]  /*03f0*/  IADD3 R10, P0, PT, R3, R4, RZ ;  /* 0x00000004030a7210 */ /* 0x002fca0007f1e0ff */
[----:B--2---:R-:W-:Y:S01]  /*0400*/  IMAD.X R5, R2, 0x1, R7, P0 ;  /* 0x0000000102057824 */ /* 0x004fe200000e0607 */
[----:B------:R-:W1:Y:S01]  /*0410*/  SHFL.DOWN PT, R3, R10, 0x2, 0x1f ;  /* 0x08401f000a037f89 */ /* 0x000e6200000e0000 */
[----:B------:R-:W-:-:S03]  /*0420*/  ISETP.GE.U32.AND P0, PT, R0, UR4, PT ;  /* 0x0000000400007c0c */ /* 0x000fc6000bf06070 */
[----:B------:R-:W2:Y:S10]  /*0430*/  SHFL.DOWN PT, R2, R5, 0x2, 0x1f ;  /* 0x08401f0005027f89 */ /* 0x000eb400000e0000 */
[----:B------:R-:W3:Y:S01]  /*0440*/  @!P0 S2R R8, SR_CgaCtaId ;  /* 0x0000000000088919 */ /* 0x000ee20000008800 */
[----:B-1----:R-:W-:-:S02]  /*0450*/  IADD3 R9, P2, PT, R3, R10, RZ ;  /* 0x0000000a03097210 */ /* 0x002fc40007f5e0ff */
[----:B------:R-:W-:-:S03]  /*0460*/  @!P1 MOV R3, 0x400 ;  /* 0x0000040000039802 */ /* 0x000fc60000000f00 */
[----:B--2---:R-:W-:Y:S01]  /*0470*/  IMAD.X R11, R2, 0x1, R5, P2 ;  /* 0x00000001020b7824 */ /* 0x004fe200010e0605 */
[----:B------:R-:W1:Y:S01]  /*0480*/  SHFL.DOWN PT, R4, R9, 0x1, 0x1f ;  /* 0x08201f0009047f89 */ /* 0x000e6200000e0000 */
[----:B------:R-:W-:Y:S02]  /*0490*/  @!P0 MOV R5, 0x400 ;  /* 0x0000040000058802 */ /* 0x000fe40000000f00 */
[----:B0-----:R-:W-:Y:S01]  /*04a0*/  @!P1 LEA R3, R6, R3, 0x18 ;  /* 0x0000000306039211 */ /* 0x001fe200078ec0ff */
[----:B------:R-:W0:Y:S03]  /*04b0*/  SHFL.DOWN PT, R2, R11, 0x1, 0x1f ;  /* 0x08201f000b027f89 */ /* 0x000e2600000e0000 */
[----:B------:R-:W-:Y:S02]  /*04c0*/  @!P1 LEA.HI R7, R0, R3, RZ, 0x1e ;  /* 0x0000000300079211 */ /* 0x000fe400078ff0ff */
[----:B---3--:R-:W-:-:S05]  /*04d0*/  @!P0 LEA R13, R8, R5, 0x18 ;  /* 0x00000005080d8211 */ /* 0x008fca00078ec0ff */
[----:B------:R-:W-:Y:S01]  /*04e0*/  @!P0 IMAD R6, R0, 0x8, R13 ;  /* 0x0000000800068824 */ /* 0x000fe200078e020d */
[----:B-1----:R-:W-:-:S05]  /*04f0*/  IADD3 R4, P2, PT, R4, R9, RZ ;  /* 0x0000000904047210 */ /* 0x002fca0007f5e0ff */
[----:B0-----:R-:W-:Y:S01]  /*0500*/  IMAD.X R5, R2, 0x1, R11, P2 ;  /* 0x0000000102057824 */ /* 0x001fe200010e060b */
[----:B------:R-:W-:-:S04]  /*0510*/  CS2R R2, SRZ ;  /* 0x0000000000027805 */ /* 0x000fc8000001ff00 */
[----:B------:R-:W-:Y:S01]  /*0520*/  @!P1 STS.64 [R7], R4 ;  /* 0x0000000407009388 */ /* 0x000fe20000000a00 */
[----:B------:R-:W-:Y:S06]  /*0530*/  BAR.SYNC.DEFER_BLOCKING 0x0 ;  /* 0x0000000000007b1d */ /* 0x000fec0000010000 */
[----:B------:R-:W0:Y:S04]  /*0540*/  @!P0 LDS.64 R2, [R6] ;  /* 0x0000000006028984 */ /* 0x000e280000000a00 */
[----:B0-----:R-:W0:Y:S04]  /*0550*/  SHFL.DOWN PT, R11, R2, 0x10, 0x1f ;  /* 0x0a001f00020b7f89 */ /* 0x001e2800000e0000 */
[----:B------:R-:W1:Y:S01]  /*0560*/  SHFL.DOWN PT, R9, R3, 0x10, 0x1f ;  /* 0x0a001f0003097f89 */ /* 0x000e6200000e0000 */
[----:B0-----:R-:W-:-:S05]  /*0570*/  IADD3 R10, P0, PT, R11, R2, RZ ;  /* 0x000000020b0a7210 */ /* 0x001fca0007f1e0ff */
[----:B-1----:R-:W-:Y:S02]  /*0580*/  IMAD.X R13, R9, 0x1, R3, P0 ;  /* 0x00000001090d7824 */ /* 0x002fe400000e0603 */
[----:B------:R-:W0:Y:S04]  /*0590*/  SHFL.DOWN PT, R9, R10, 0x8, 0x1f ;  /* 0x09001f000a097f89 */ /* 0x000e2800000e0000 */
[----:B------:R-:W1:Y:S01]  /*05a0*/  SHFL.DOWN PT, R8, R13, 0x8, 0x1f ;  /* 0x09001f000d087f89 */ /* 0x000e6200000e0000 */
[----:B0-----:R-:W-:-:S05]  /*05b0*/  IADD3 R12, P0, PT, R9, R10, RZ ;  /* 0x0000000a090c7210 */ /* 0x001fca0007f1e0ff */
[----:B-1----:R-:W-:Y:S01]  /*05c0*/  IMAD.X R11, R8, 0x1, R13, P0 ;  /* 0x00000001080b7824 */ /* 0x002fe200000e060d */
        /* <DEDUP_REMOVED lines=8> */
[----:B------:R-:W-:Y:S01]  /*0650*/  ISETP.NE.AND P0, PT, R0, RZ, PT ;  /* 0x000000ff0000720c */ /* 0x000fe20003f05270 */
[----:B------:R0:W1:Y:S04]  /*0660*/  SHFL.DOWN PT, R10, R3, 0x1, 0x1f ;  /* 0x08201f00030a7f89 */ /* 0x00006800000e0000 */
[----:B------:R0:W2:Y:S08]  /*0670*/  SHFL.DOWN PT, R0, R9, 0x1, 0x1f ;  /* 0x08201f0009007f89 */ /* 0x0000b000000e0000 */
[----:B0-----:R-:W-:Y:S05]  /*0680*/  @P0 EXIT ;  /* 0x000000000000094d */ /* 0x001fea0003800000 */
[----:B------:R-:W0:Y:S01]  /*0690*/  LDCU.64 UR6, c[0x0][0x388] ;  /* 0x00007100ff0677ac */ /* 0x000e220008000a00 */
[----:B------:R-:W3:Y:S01]  /*06a0*/  LDCU.64 UR8, c[0x0][0x3a0] ;  /* 0x00007400ff0877ac */ /* 0x000ee20008000a00 */
[----:B0-----:R-:W-:-:S04]  /*06b0*/  ULEA UR5, UP0, UR10, UR6, 0x3 ;  /* 0x000000060a057291 */ /* 0x001fc8000f8018ff */
[----:B------:R-:W-:Y:S02]  /*06c0*/  ULEA.HI.X UR6, UR10, UR7, URZ, 0x3, UP0 ;  /* 0x000000070a067291 */ /* 0x000fe400080f1cff */
[----:B---3--:R-:W-:Y:S01]  /*06d0*/  ULEA UR4, UP0, UR11, UR8, 0x3 ;  /* 0x000000080b047291 */ /* 0x008fe2000f8018ff */
[----:B------:R-:W-:-:S03]  /*06e0*/  IMAD.U32 R4, RZ, RZ, UR5 ;  /* 0x00000005ff047e24 */ /* 0x000fc6000f8e00ff */
[----:B------:R-:W-:Y:S01]  /*06f0*/  IMAD.U32 R5, RZ, RZ, UR6 ;  /* 0x00000006ff057e24 */ /* 0x000fe2000f8e00ff */
[----:B------:R-:W-:Y:S01]  /*0700*/  ULEA.HI.X UR5, UR11, UR9, URZ, 0x3, UP0 ;  /* 0x000000090b057291 */ /* 0x000fe200080f1cff */
[----:B------:R-:W-:-:S04]  /*0710*/  IMAD.U32 R6, RZ, RZ, UR4 ;  /* 0x00000004ff067e24 */ /* 0x000fc8000f8e00ff */
[----:B------:R-:W3:Y:S01]  /*0720*/  LDG.E.64.CONSTANT R4, desc[UR12][R4.64] ;  /* 0x0000000c04047981 */ /* 0x000ee2000c1e9b00 */
[----:B------:R-:W-:-:S06]  /*0730*/  IMAD.U32 R7, RZ, RZ, UR5 ;  /* 0x00000005ff077e24 */ /* 0x000fcc000f8e00ff */
[----:B------:R-:W4:Y:S01]  /*0740*/  LDG.E.64.CONSTANT R6, desc[UR12][R6.64] ;  /* 0x0000000c06067981 */ /* 0x000f22000c1e9b00 */
[----:B-1----:R-:W-:-:S05]  /*0750*/  IADD3 R10, P0, PT, R10, R3, RZ ;  /* 0x000000030a0a7210 */ /* 0x002fca0007f1e0ff */
[----:B--2---:R-:W-:Y:S02]  /*0760*/  IMAD.X R11, R0, 0x1, R9, P0 ;  /* 0x00000001000b7824 */ /* 0x004fe400000e0609 */
[----:B------:R-:W0:Y:S02]  /*0770*/  LDC.64 R8, c[0x0][0x3b0] ;  /* 0x0000ec00ff087b82 */ /* 0x000e240000000a00 */
[----:B------:R-:W3:Y:S02]  /*0780*/  I2F.F64.U64 R2, R10 ;  /* 0x0000000a00027312 */ /* 0x000ee40000301800 */
[----:B---3--:R-:W-:-:S08]  /*0790*/  DMUL R2, R2, R4 ;  /* 0x0000000402027228 */ /* 0x008fd00000000000 */
[----:B----4-:R-:W-:-:S07]  /*07a0*/  DMUL R2, R2, R6 ;  /* 0x0000000602027228 */ /* 0x010fce0000000000 */
[----:B0-----:R-:W-:Y:S01]  /*07b0*/  REDG.E.ADD.F64.RN.STRONG.GPU desc[UR12][R8.64], R2 ;  /* 0x00000002080079a6 */ /* 0x001fe2000c12ff0c */
[----:B------:R-:W-:Y:S05]  /*07c0*/  EXIT ;  /* 0x000000000000794d */ /* 0x000fea0003800000 */
.L_x_15:
        /* <DEDUP_REMOVED lines=11> */
.L_x_21:


//--------------------- .text.popcount_pairwise_kernel --------------------------
	.section	.text.popcount_pairwise_kernel,"ax",@progbits
	.align	128
        .global         popcount_pairwise_kernel
        .type           popcount_pairwise_kernel,@function
        .size           popcount_pairwise_kernel,(.L_x_22 - popcount_pairwise_kernel)
        .other          popcount_pairwise_kernel,@"STO_CUDA_ENTRY STV_DEFAULT"
popcount_pairwise_kernel:
.text.popcount_pairwise_kernel:
[----:B------:R-:W-:Y:S08]  /*0000*/  LDC R1, c[0x0][0x37c] ;  /* 0x0000df00ff017b82 */ /* 0x000ff00000000800 */
[----:B------:R-:W0:Y:S08]  /*0010*/  S2UR UR6, SR_CTAID.Y ;  /* 0x00000000000679c3 */ /* 0x000e300000002600 */
[----:B------:R-:W0:Y:S08]  /*0020*/  LDC.64 R6, c[0x0][0x390] ;  /* 0x0000e400ff067b82 */ /* 0x000e300000000a00 */
[----:B------:R-:W1:Y:S01]  /*0030*/  S2UR UR5, SR_CTAID.X ;  /* 0x00000000000579c3 */ /* 0x000e620000002500 */
[----:B0-----:R-:W-:-:S04]  /*0040*/  ISETP.LE.AND P0, PT, R7, UR6, PT ;  /* 0x0000000607007c0c */ /* 0x001fc8000bf03270 */
[----:B-1----:R-:W-:-:S13]  /*0050*/  ISETP.LE.OR P0, PT, R6, UR5, P0 ;  /* 0x0000000506007c0c */ /* 0x002fda0008703670 */
[----:B------:R-:W-:Y:S05]  /*0060*/  @P0 EXIT ;  /* 0x000000000000094d */ /* 0x000fea0003800000 */
[----:B------:R-:W0:Y:S01]  /*0070*/  S2R R0, SR_TID.X ;  /* 0x0000000000007919 */ /* 0x000e220000002100 */
[----:B------:R-:W0:Y:S01]  /*0080*/  LDC R13, c[0x0][0x398] ;  /* 0x0000e600ff0d7b82 */ /* 0x000e220000000800 */
[----:B------:R-:W1:Y:S01]  /*0090*/  LDCU.64 UR8, c[0x0][0x358] ;  /* 0x00006b00ff0877ac */ /* 0x000e620008000a00 */
[----:B------:R-:W-:Y:S01]  /*00a0*/  BSSY.RECONVERGENT B0, `(.L_x_16) ;  /* 0x0000026000007945 */ /* 0x000fe20003800200 */
[----:B------:R-:W-:Y:S01]  /*00b0*/  IMAD.MOV.U32 R12, RZ, RZ, RZ ;  /* 0x000000ffff0c7224 */ /* 0x000fe200078e00ff */
[----:B------:R-:W2:Y:S01]  /*00c0*/  LDCU.128 UR12, c[0x0][0x380] ;  /* 0x00007000ff0c77ac */ /* 0x000ea20008000c00 */
[----:B------:R-:W-:Y:S01]  /*00d0*/  IMAD.MOV.U32 R7, RZ, RZ, RZ ;  /* 0x000000ffff077224 */ /* 0x000fe200078e00ff */
[----:B0-----:R-:W-:-:S13]  /*00e0*/  ISETP.GE.AND P0, PT, R0, R13, PT ;  /* 0x0000000d0000720c */ /* 0x001fda0003f06270 */
[----:B-12---:R-:W-:Y:S05]  /*00f0*/  @P0 BRA `(.L_x_17) ;  /* 0x0000000000800947 */ /* 0x006fea0003800000 */
[----:B------:R-:W0:Y:S01]  /*0100*/  LDC R14, c[0x0][0x360] ;  /* 0x0000d800ff0e7b82 */ /* 0x000e220000000800 */
[----:B------:R-:W-:Y:S01]  /*0110*/  SHF.R.S32.HI R7, RZ, 0x1f, R13 ;  /* 0x0000001fff077819 */ /* 0x000fe2000001140d */
[----:B------:R-:W-:-:S04]  /*0120*/  IMAD.WIDE.U32 R4, R13, UR6, RZ ;  /* 0x000000060d047c25 */ /* 0x000fc8000f8e00ff */
[----:B------:R-:W-:-:S04]  /*0130*/  IMAD.WIDE.U32 R2, R13, UR5, RZ ;  /* 0x000000050d027c25 */ /* 0x000fc8000f8e00ff */
[C---:B------:R-:W-:Y:S02]  /*0140*/  IMAD R9, R7.reuse, UR6, RZ ;  /* 0x0000000607097c24 */ /* 0x040fe4000f8e02ff */
[----:B------:R-:W-:Y:S02]  /*0150*/  IMAD R15, R7, UR5, RZ ;  /* 0x00000005070f7c24 */ /* 0x000fe4000f8e02ff */
[----:B------:R-:W-:Y:S02]  /*0160*/  IMAD.MOV.U32 R12, RZ, RZ, RZ ;  /* 0x000000ffff0c7224 */ /* 0x000fe400078e00ff */
[----:B------:R-:W-:Y:S02]  /*0170*/  IMAD.MOV.U32 R7, RZ, RZ, RZ ;  /* 0x000000ffff077224 */ /* 0x000fe400078e00ff */
[----:B------:R-:W-:Y:S02]  /*0180*/  IMAD.MOV.U32 R17, RZ, RZ, R0 ;  /* 0x000000ffff117224 */ /* 0x000fe400078e0000 */
[----:B------:R-:W-:-:S02]  /*0190*/  IMAD.IADD R16, R5, 0x1, R9 ;  /* 0x0000000105107824 */ /* 0x000fc400078e0209 */
[----:B------:R-:W-:-:S07]  /*01a0*/  IMAD.IADD R15, R3, 0x1, R15 ;  /* 0x00000001030f7824 */ /* 0x000fce00078e020f */
.L_x_18:
[----:B------:R-:W-:Y:S02]  /*01b0*/  SHF.R.S32.HI R8, RZ, 0x1f, R17 ;  /* 0x0000001fff087819 */ /* 0x000fe40000011411 */
[C---:B------:R-:W-:Y:S02]  /*01c0*/  IADD3 R9, P0, PT, R17.reuse, R2, RZ ;  /* 0x0000000211097210 */ /* 0x040fe40007f1e0ff */
[----:B------:R-:W-:-:S03]  /*01d0*/  IADD3 R11, P1, PT, R17, R4, RZ ;  /* 0x00000004110b7210 */ /* 0x000fc60007f3e0ff */
[C---:B------:R-:W-:Y:S02]  /*01e0*/  IMAD.X R20, R8.reuse, 0x1, R15, P0 ;  /* 0x0000000108147824 */ /* 0x040fe400000e060f */
[----:B------:R-:W-:Y:S01]  /*01f0*/  IMAD.X R18, R8, 0x1, R16, P1 ;  /* 0x0000000108127824 */ /* 0x000fe200008e0610 */
[----:B------:R-:W-:Y:S02]  /*0200*/  LEA R8, P0, R9, UR12, 0x3 ;  /* 0x0000000c09087c11 */ /* 0x000fe4000f8018ff */
        /* <DEDUP_REMOVED lines=15> */
.L_x_17:
[----:B------:R-:W-:Y:S05]  /*0300*/  BSYNC.RECONVERGENT B0 ;  /* 0x0000000000007941 */ /* 0x000fea0003800200 */
.L_x_16:
[----:B------:R-:W0:Y:S01]  /*0310*/  SHFL.DOWN PT, R3, R12, 0x10, 0x1f ;  /* 0x0a001f000c037f89 */ /* 0x000e2200000e0000 */
[----:B------:R-:W1:Y:S01]  /*0320*/  LDCU UR4, c[0x0][0x360] ;  /* 0x00006c00ff0477ac */ /* 0x000e620008000800 */
[----:B------:R-:W-:Y:S02]  /*0330*/  LOP3.LUT P1, RZ, R0, 0x1f, RZ, 0xc0, !PT ;  /* 0x0000001f00ff7812 */ /* 0x000fe4000782c0ff */
[----:B------:R-:W2:Y:S01]  /*0340*/  SHFL.DOWN PT, R2, R7, 0x10, 0x1f ;  /* 0x0a001f0007027f89 */ /* 0x000ea200000e0000 */
[----:B-1----:R-:W-:Y:S01]  /*0350*/  USHF.R.U32.HI UR4, URZ, 0x5, UR4 ;  /* 0x00000005ff047899 */ /* 0x002fe20008011604 */
[----:B0-----:R-:W-:-:S05]  /*0360*/  IADD3 R8, P0, PT, R3, R12, RZ ;  /* 0x0000000c03087210 */ /* 0x001fca0007f1e0ff */
[----:B--2---:R-:W-:Y:S01]  /*0370*/  IMAD.X R9, R2, 0x1, R7, P0 ;  /* 0x0000000102097824 */ /* 0x004fe200000e0607 */
        /* <DEDUP_REMOVED lines=49> */
[----:B------:R-:W0:Y:S01]  /*0690*/  LDC.64 R10, c[0x0][0x3a0] ;  /* 0x0000e800ff0a7b82 */ /* 0x000e220000000a00 */
[----:B------:R-:W-:Y:S02]  /*06a0*/  IMAD.U32 R2, RZ, RZ, UR5 ;  /* 0x00000005ff027e24 */ /* 0x000fe4000f8e00ff */
[----:B------:R-:W-:Y:S02]  /*06b0*/  IMAD.MOV.U32 R3, RZ, RZ, RZ ;  /* 0x000000ffff037224 */ /* 0x000fe400078e00ff */
[----:B------:R-:W-:Y:S01]  /*06c0*/  IMAD.WIDE.U32 R6, R6, UR6, R2 ;  /* 0x0000000606067c25 */ /* 0x000fe2000f8e0002 */
[----:B-1----:R-:W-:-:S03]  /*06d0*/  IADD3 R2, P0, PT, R4, R5, RZ ;  /* 0x0000000504027210 */ /* 0x002fc60007f1e0ff */
[----:B------:R-:W-:-:S04]  /*06e0*/  IMAD.MOV.U32 R3, RZ, RZ, RZ ;  /* 0x000000ffff037224 */ /* 0x000fc800078e00ff */
[----:B------:R-:W-:Y:S02]  /*06f0*/  IMAD.IADD R5, R7, 0x1, R3 ;  /* 0x0000000107057824 */ /* 0x000fe400078e0203 */
[----:B--2---:R-:W-:Y:S01]  /*0700*/  IMAD.X R3, R0, 0x1, R9, P0 ;  /* 0x0000000100037824 */ /* 0x004fe200000e0609 */
[----:B0-----:R-:W-:-:S04]  /*0710*/  LEA R4, P1, R6, R10, 0x3 ;  /* 0x0000000a06047211 */ /* 0x001fc800078218ff */
[----:B------:R-:W-:-:S05]  /*0720*/  LEA.HI.X R5, R6, R11, R5, 0x3, P1 ;  /* 0x0000000b06057211 */ /* 0x000fca00008f1c05 */
[----:B------:R-:W-:Y:S01]  /*0730*/  STG.E.64 desc[UR8][R4.64], R2 ;  /* 0x0000000204007986 */ /* 0x000fe2000c101b08 */
[----:B------:R-:W-:Y:S05]  /*0740*/  EXIT ;  /* 0x000000000000794d */ /* 0x000fea0003800000 */
.L_x_19:
        /* <DEDUP_REMOVED lines=11> */
.L_x_22:


//--------------------- .nv.shared.reserved.0     --------------------------
	.section	.nv.shared.reserved.0,"aw",@nobits
	.weak		__nv_reservedSMEM_offset_0_alias
	.size		__nv_reservedSMEM_offset_0_alias, 0, 64
	.other		__nv_reservedSMEM_offset_0_alias,@"STO_CUDA_RESERVED_SHARED STV_DEFAULT"
__nv_reservedSMEM_offset_0_alias:
	.zero		0
	.zero		64


//--------------------- .nv.shared.popcount_weighted_kernel --------------------------
	.section	.nv.shared.popcount_weighted_kernel,"aw",@nobits
	.sectionflags	@""
	.align	8
.nv.shared.popcount_weighted_kernel:
	.zero		1280


//--------------------- .nv.shared.popcount_pairwise_kernel --------------------------
	.section	.nv.shared.popcount_pairwise_kernel,"aw",@nobits
	.sectionflags	@""
	.align	8
.nv.shared.popcount_pairwise_kernel:
	.zero		1280


//--------------------- .nv.constant0.ewah_decompress_kernel --------------------------
	.section	.nv.constant0.ewah_decompress_kernel,"a",@progbits
	.sectionflags	@""
	.align	4
.nv.constant0.ewah_decompress_kernel:
	.zero		920


//--------------------- .nv.constant0.popcount_weighted_kernel --------------------------
	.section	.nv.constant0.popcount_weighted_kernel,"a",@progbits
	.sectionflags	@""
	.align	4
.nv.constant0.popcount_weighted_kernel:
	.zero		952


//--------------------- .nv.constant0.popcount_pairwise_kernel --------------------------
	.section	.nv.constant0.popcount_pairwise_kernel,"a",@progbits
	.sectionflags	@""
	.align	4
.nv.constant0.popcount_pairwise_kernel:
	.zero		936


//--------------------- SYMBOLS --------------------------

	.type		.nv.reservedSmem.offset0,@object
	.size		.nv.reservedSmem.offset0,0x4
	.type		.nv.reservedSmem.cap,@object
	.size		.nv.reservedSmem.cap,0x4
